	.target	sm_90a

	.elftype	@"ET_EXEC"


//--------------------- .note.nv.tkinfo           --------------------------
	.section	.note.nv.tkinfo,"",@"SHT_NOTE"
	.sectionflags	@"SHF_NOTE_NV_TKINFO"
	.tkinfo
        /*0018*/ 	.word	0x00000002
        /*0030*/ 	.string	""
        /*0030*/ 	.string	"ptxas"
        /*0030*/ 	.string	"Cuda compilation tools, release 13.0, V13.0.88"
        /*0030*/ 	.string	"Build cuda_13.0.r13.0/compiler.36424714_0"
        /*0030*/ 	.string	"-arch sm_90a -m 64 "



//--------------------- .note.nv.cuinfo           --------------------------
	.section	.note.nv.cuinfo,"",@"SHT_NOTE"
	.sectionflags	@"SHF_NOTE_NV_CUINFO"
        /*0018*/ 	.short	0x0002
        /*001a*/ 	.short	0x005a
        /*001c*/ 	.short	0x0082
	.zero		2


//--------------------- .nv.info                  --------------------------
	.section	.nv.info,"",@"SHT_CUDA_INFO"
	.align	4


	//----- nvinfo : EIATTR_REGCOUNT
	.align		4
        /*0000*/ 	.byte	0x04, 0x2f
        /*0002*/ 	.short	(.L_15 - .L_14)
	.align		4
.L_14:
        /*0004*/ 	.word	index@(_ZN7cutlass13device_kernelINS_4gemm6kernel13GemmUniversalIN4cute5tupleIJiiiiEEENS1_10collective13CollectiveMmaINS1_34MainloopSm90TmaGmmaWarpSpecializedILi7ENS5_IJNS4_1CILi2EEENSA_ILi4EEENSA_ILi1EEEEEENS1_32KernelTmaWarpSpecializedPingpongEEENS5_IJNSA_ILi64EEESH_NSA_ILi128EEEEEENS_10bfloat16_tENS5_IJlSD_lEEESK_SL_NS4_8TiledMMAINS4_8MMA_AtomIJNS4_4SM904GMMA27MMA_64x64x16_F32BF16BF16_SSILNSP_5MajorE0ELSR_0ELNSP_7ScaleInE1ELSS_1EEEEEENS4_6LayoutINS5_IJSD_SD_SD_EEENS5_IJNSA_ILi0EEESX_SX_EEEEENS5_IJNS4_10UnderscoreES10_S10_EEEEENS4_23SM90_TMA_LOAD_MULTICASTENS4_14ComposedLayoutINS4_7SwizzleILi3ELi4ELi3EEENS4_18smem_ptr_flag_bitsILi16EEENSV_INS5_IJNSA_ILi8EEESH_EEENS5_IJSH_SD_EEEEEEEvNS4_8identityES13_S1D_vS1E_EENS_8epilogue10collective6detail29Sm90TmaWarpSpecializedAdapterINS1H_15DefaultEpilogueISK_SL_SL_NS1G_6thread17LinearCombinationISK_Li1EffLNS1L_9ScaleType4KindE0ELNS_15FloatRoundStyleE2ESK_EENS1_15EpilogueDefaultEEEEEvvEEEEvNT_6ParamsE)
        /*0008*/ 	.word	0x000000a8


	//----- nvinfo : EIATTR_FRAME_SIZE
	.align		4
.L_15:
        /*000c*/ 	.byte	0x04, 0x11
        /*000e*/ 	.short	(.L_17 - .L_16)
	.align		4
.L_16:
        /*0010*/ 	.word	index@(_ZN7cutlass13device_kernelINS_4gemm6kernel13GemmUniversalIN4cute5tupleIJiiiiEEENS1_10collective13CollectiveMmaINS1_34MainloopSm90TmaGmmaWarpSpecializedILi7ENS5_IJNS4_1CILi2EEENSA_ILi4EEENSA_ILi1EEEEEENS1_32KernelTmaWarpSpecializedPingpongEEENS5_IJNSA_ILi64EEESH_NSA_ILi128EEEEEENS_10bfloat16_tENS5_IJlSD_lEEESK_SL_NS4_8TiledMMAINS4_8MMA_AtomIJNS4_4SM904GMMA27MMA_64x64x16_F32BF16BF16_SSILNSP_5MajorE0ELSR_0ELNSP_7ScaleInE1ELSS_1EEEEEENS4_6LayoutINS5_IJSD_SD_SD_EEENS5_IJNSA_ILi0EEESX_SX_EEEEENS5_IJNS4_10UnderscoreES10_S10_EEEEENS4_23SM90_TMA_LOAD_MULTICASTENS4_14ComposedLayoutINS4_7SwizzleILi3ELi4ELi3EEENS4_18smem_ptr_flag_bitsILi16EEENSV_INS5_IJNSA_ILi8EEESH_EEENS5_IJSH_SD_EEEEEEEvNS4_8identityES13_S1D_vS1E_EENS_8epilogue10collective6detail29Sm90TmaWarpSpecializedAdapterINS1H_15DefaultEpilogueISK_SL_SL_NS1G_6thread17LinearCombinationISK_Li1EffLNS1L_9ScaleType4KindE0ELNS_15FloatRoundStyleE2ESK_EENS1_15EpilogueDefaultEEEEEvvEEEEvNT_6ParamsE)
        /*0014*/ 	.word	0x00000008


	//----- nvinfo : EIATTR_MIN_STACK_SIZE
	.align		4
.L_17:
        /*0018*/ 	.byte	0x04, 0x12
        /*001a*/ 	.short	(.L_19 - .L_18)
	.align		4
.L_18:
        /*001c*/ 	.word	index@(_ZN7cutlass13device_kernelINS_4gemm6kernel13GemmUniversalIN4cute5tupleIJiiiiEEENS1_10collective13CollectiveMmaINS1_34MainloopSm90TmaGmmaWarpSpecializedILi7ENS5_IJNS4_1CILi2EEENSA_ILi4EEENSA_ILi1EEEEEENS1_32KernelTmaWarpSpecializedPingpongEEENS5_IJNSA_ILi64EEESH_NSA_ILi128EEEEEENS_10bfloat16_tENS5_IJlSD_lEEESK_SL_NS4_8TiledMMAINS4_8MMA_AtomIJNS4_4SM904GMMA27MMA_64x64x16_F32BF16BF16_SSILNSP_5MajorE0ELSR_0ELNSP_7ScaleInE1ELSS_1EEEEEENS4_6LayoutINS5_IJSD_SD_SD_EEENS5_IJNSA_ILi0EEESX_SX_EEEEENS5_IJNS4_10UnderscoreES10_S10_EEEEENS4_23SM90_TMA_LOAD_MULTICASTENS4_14ComposedLayoutINS4_7SwizzleILi3ELi4ELi3EEENS4_18smem_ptr_flag_bitsILi16EEENSV_INS5_IJNSA_ILi8EEESH_EEENS5_IJSH_SD_EEEEEEEvNS4_8identityES13_S1D_vS1E_EENS_8epilogue10collective6detail29Sm90TmaWarpSpecializedAdapterINS1H_15DefaultEpilogueISK_SL_SL_NS1G_6thread17LinearCombinationISK_Li1EffLNS1L_9ScaleType4KindE0ELNS_15FloatRoundStyleE2ESK_EENS1_15EpilogueDefaultEEEEEvvEEEEvNT_6ParamsE)
        /*0020*/ 	.word	0x00000008
.L_19:


//--------------------- .nv.compat                --------------------------
	.section	.nv.compat,"",@"SHT_CUDA_COMPAT_INFO"
	.align	4
        /*0000*/ 	.byte	0x02, 0x09, 0x01, 0x00, 0x02, 0x02, 0x04, 0x00, 0x02, 0x05, 0x05, 0x00, 0x03, 0x07, 0x01, 0x01
        /*0010*/ 	.byte	0x02, 0x03, 0x01, 0x00, 0x02, 0x06, 0x01, 0x00, 0x04, 0x0b, 0x08, 0x00, 0x00, 0x00, 0x00, 0x00
        /*0020*/ 	.byte	0x00, 0x00, 0x00, 0x00


//--------------------- .nv.info._ZN7cutlass13device_kernelINS_4gemm6kernel13GemmUniversalIN4cute5tupleIJiiiiEEENS1_10collective13CollectiveMmaINS1_34MainloopSm90TmaGmmaWarpSpecializedILi7ENS5_IJNS4_1CILi2EEENSA_ILi4EEENSA_ILi1EEEEEENS1_32KernelTmaWarpSpecializedPingpongEEENS5_IJNSA_ILi64EEESH_NSA_ILi128EEEEEENS_10bfloat16_tENS5_IJlSD_lEEESK_SL_NS4_8TiledMMAINS4_8MMA_AtomIJNS4_4SM904GMMA27MMA_64x64x16_F32BF16BF16_SSILNSP_5MajorE0ELSR_0ELNSP_7ScaleInE1ELSS_1EEEEEENS4_6LayoutINS5_IJSD_SD_SD_EEENS5_IJNSA_ILi0EEESX_SX_EEEEENS5_IJNS4_10UnderscoreES10_S10_EEEEENS4_23SM90_TMA_LOAD_MULTICASTENS4_14ComposedLayoutINS4_7SwizzleILi3ELi4ELi3EEENS4_18smem_ptr_flag_bitsILi16EEENSV_INS5_IJNSA_ILi8EEESH_EEENS5_IJSH_SD_EEEEEEEvNS4_8identityES13_S1D_vS1E_EENS_8epilogue10collective6detail29Sm90TmaWarpSpecializedAdapterINS1H_15DefaultEpilogueISK_SL_SL_NS1G_6thread17LinearCombinationISK_Li1EffLNS1L_9ScaleType4KindE0ELNS_15FloatRoundStyleE2ESK_EENS1_15EpilogueDefaultEEEEEvvEEEEvNT_6ParamsE --------------------------
	.section	.nv.info._ZN7cutlass13device_kernelINS_4gemm6kernel13GemmUniversalIN4cute5tupleIJiiiiEEENS1_10collective13CollectiveMmaINS1_34MainloopSm90TmaGmmaWarpSpecializedILi7ENS5_IJNS4_1CILi2EEENSA_ILi4EEENSA_ILi1EEEEEENS1_32KernelTmaWarpSpecializedPingpongEEENS5_IJNSA_ILi64EEESH_NSA_ILi128EEEEEENS_10bfloat16_tENS5_IJlSD_lEEESK_SL_NS4_8TiledMMAINS4_8MMA_AtomIJNS4_4SM904GMMA27MMA_64x64x16_F32BF16BF16_SSILNSP_5MajorE0ELSR_0ELNSP_7ScaleInE1ELSS_1EEEEEENS4_6LayoutINS5_IJSD_SD_SD_EEENS5_IJNSA_ILi0EEESX_SX_EEEEENS5_IJNS4_10UnderscoreES10_S10_EEEEENS4_23SM90_TMA_LOAD_MULTICASTENS4_14ComposedLayoutINS4_7SwizzleILi3ELi4ELi3EEENS4_18smem_ptr_flag_bitsILi16EEENSV_INS5_IJNSA_ILi8EEESH_EEENS5_IJSH_SD_EEEEEEEvNS4_8identityES13_S1D_vS1E_EENS_8epilogue10collective6detail29Sm90TmaWarpSpecializedAdapterINS1H_15DefaultEpilogueISK_SL_SL_NS1G_6thread17LinearCombinationISK_Li1EffLNS1L_9ScaleType4KindE0ELNS_15FloatRoundStyleE2ESK_EENS1_15EpilogueDefaultEEEEEvvEEEEvNT_6ParamsE,"",@"SHT_CUDA_INFO"
	.sectionflags	@""
	.align	4


	//----- nvinfo : EIATTR_CUDA_API_VERSION
	.align		4
        /*0000*/ 	.byte	0x04, 0x37
        /*0002*/ 	.short	(.L_21 - .L_20)
.L_20:
        /*0004*/ 	.word	0x00000082


	//----- nvinfo : EIATTR_KPARAM_INFO
	.align		4
.L_21:
        /*0008*/ 	.byte	0x04, 0x17
        /*000a*/ 	.short	(.L_23 - .L_22)
.L_22:
        /*000c*/ 	.word	0x00000000
        /*0010*/ 	.short	0x0000
        /*0012*/ 	.short	0x0070
        /*0014*/ 	.byte	0x00, 0xf0, 0x01, 0x10


	//----- nvinfo : EIATTR_SPARSE_MMA_MASK
	.align		4
.L_23:
        /*0018*/ 	.byte	0x03, 0x50
        /*001a*/ 	.short	0x0000


	//----- nvinfo : EIATTR_MAXREG_COUNT
	.align		4
        /*001c*/ 	.byte	0x03, 0x1b
        /*001e*/ 	.short	0x00a8


	//----- nvinfo : EIATTR_NUM_BARRIERS
	.align		4
        /*0020*/ 	.byte	0x02, 0x4c
        /*0022*/ 	.byte	0x01
	.zero		1


	//----- nvinfo : EIATTR_EXTERNS
	.align		4
        /*0024*/ 	.byte	0x04, 0x0f
        /*0026*/ 	.short	(.L_25 - .L_24)


	//   ....[0]....
	.align		4
.L_24:
        /*0028*/ 	.word	index@(__assertfail)


	//----- nvinfo : EIATTR_ANNOTATIONS
	.align		4
.L_25:
        /*002c*/ 	.byte	0x04, 0x55
        /*002e*/ 	.short	(.L_27 - .L_26)


	//   ....[0]....
.L_26:
        /*0030*/ 	.word	0x00000001
        /*0034*/ 	.byte	0x10, 0x0e, 0x00, 0x00, 0x01, 0x00, 0x00, 0x00, 0xe0, 0x14, 0x00, 0x00, 0x01, 0x00, 0x00, 0x00
        /*0044*/ 	.byte	0xb0, 0x49, 0x00, 0x00, 0x01, 0x00, 0x00, 0x00, 0xb0, 0x57, 0x00, 0x00


	//----- nvinfo : EIATTR_MERCURY_ISA_VERSION
	.align		4
.L_27:
        /*0050*/ 	.byte	0x03, 0x5f
        /*0052*/ 	.short	0x0101


	//----- nvinfo : EIATTR_INT_WARP_WIDE_INSTR_OFFSETS
	.align		4
        /*0054*/ 	.byte	0x04, 0x31
        /*0056*/ 	.short	(.L_29 - .L_28)


	//   ....[0]....
.L_28:
        /*0058*/ 	.word	0x00000550


	//   ....[1]....
        /*005c*/ 	.word	0x00000570


	//   ....[2]....
        /*0060*/ 	.word	0x00000590


	//   ....[3]....
        /*0064*/ 	.word	0x00000650


	//   ....[4]....
        /*0068*/ 	.word	0x00000670


	//   ....[5]....
        /*006c*/ 	.word	0x000006d0


	//   ....[6]....
        /*0070*/ 	.word	0x000007e0


	//   ....[7]....
        /*0074*/ 	.word	0x00000810


	//----- nvinfo : EIATTR_COOP_GROUP_MASK_REGIDS
	.align		4
.L_29:
        /*0078*/ 	.byte	0x04, 0x29
        /*007a*/ 	.short	(.L_31 - .L_30)


	//   ....[0]....
.L_30:
        /*007c*/ 	.word	0xffffffff


	//   ....[1]....
        /*0080*/ 	.word	0xffffffff


	//   ....[2]....
        /*0084*/ 	.word	0xffffffff


	//   ....[3]....
        /*0088*/ 	.word	0xffffffff


	//   ....[4]....
        /*008c*/ 	.word	0xffffffff


	//   ....[5]....
        /*0090*/ 	.word	0xffffffff


	//   ....[6]....
        /*0094*/ 	.word	0xffffffff


	//----- nvinfo : EIATTR_COOP_GROUP_INSTR_OFFSETS
	.align		4
.L_31:
        /*0098*/ 	.byte	0x04, 0x28
        /*009a*/ 	.short	(.L_33 - .L_32)


	//   ....[0]....
.L_32:
        /*009c*/ 	.word	0x00000070


	//   ....[1]....
        /*00a0*/ 	.word	0x00000080


	//   ....[2]....
        /*00a4*/ 	.word	0x00000140


	//   ....[3]....
        /*00a8*/ 	.word	0x00000330


	//   ....[4]....
        /*00ac*/ 	.word	0x00000370


	//   ....[5]....
        /*00b0*/ 	.word	0x000003f0


	//   ....[6]....
        /*00b4*/ 	.word	0x000009c0


	//----- nvinfo : EIATTR_REG_RECONFIG
	.align		4
.L_33:
        /*00b8*/ 	.byte	0x01, 0x54
	.zero		2


	//----- nvinfo : EIATTR_SYSCALL_OFFSETS
	.align		4
        /*00bc*/ 	.byte	0x04, 0x46
        /*00be*/ 	.short	(.L_35 - .L_34)


	//   ....[0]....
.L_34:
        /*00c0*/ 	.word	0x000019d0


	//----- nvinfo : EIATTR_MBARRIER_INSTR_OFFSETS
	.align		4
.L_35:
        /*00c4*/ 	.byte	0x04, 0x39
        /*00c6*/ 	.short	(.L_37 - .L_36)


	//   ....[0]....
.L_36:
        /*00c8*/ 	.word	0x00000240
        /*00cc*/ 	.word	0x000000ff
        /*00d0*/ 	.word	0x00000000
        /*00d4*/ 	.short	0x0100
        /*00d6*/ 	.byte	0x08
	.zero		1


	//   ....[1]....
        /*00d8*/ 	.word	0x00000250
        /*00dc*/ 	.word	0x000000ff
        /*00e0*/ 	.word	0x00000038
        /*00e4*/ 	.short	0x0100
        /*00e6*/ 	.byte	0x08
	.zero		1


	//   ....[2]....
        /*00e8*/ 	.word	0x00000260
        /*00ec*/ 	.word	0x000000ff
        /*00f0*/ 	.word	0x00000008
        /*00f4*/ 	.short	0x0100
        /*00f6*/ 	.byte	0x08
	.zero		1


	//   ....[3]....
        /*00f8*/ 	.word	0x00000270
        /*00fc*/ 	.word	0x000000ff
        /*0100*/ 	.word	0x00000040
        /*0104*/ 	.short	0x0100
        /*0106*/ 	.byte	0x08
	.zero		1


	//   ....[4]....
        /*0108*/ 	.word	0x00000280
        /*010c*/ 	.word	0x000000ff
        /*0110*/ 	.word	0x00000010
        /*0114*/ 	.short	0x0100
        /*0116*/ 	.byte	0x08
	.zero		1


	//   ....[5]....
        /*0118*/ 	.word	0x00000290
        /*011c*/ 	.word	0x000000ff
        /*0120*/ 	.word	0x00000048
        /*0124*/ 	.short	0x0100
        /*0126*/ 	.byte	0x08
	.zero		1


	//   ....[6]....
        /*0128*/ 	.word	0x000002a0
        /*012c*/ 	.word	0x000000ff
        /*0130*/ 	.word	0x00000018
        /*0134*/ 	.short	0x0100
        /*0136*/ 	.byte	0x08
	.zero		1


	//   ....[7]....
        /*0138*/ 	.word	0x000002b0
        /*013c*/ 	.word	0x000000ff
        /*0140*/ 	.word	0x00000050
        /*0144*/ 	.short	0x0100
        /*0146*/ 	.byte	0x08
	.zero		1


	//   ....[8]....
        /*0148*/ 	.word	0x000002c0
        /*014c*/ 	.word	0x000000ff
        /*0150*/ 	.word	0x00000020
        /*0154*/ 	.short	0x0100
        /*0156*/ 	.byte	0x08
	.zero		1


	//   ....[9]....
        /*0158*/ 	.word	0x000002d0
        /*015c*/ 	.word	0x000000ff
        /*0160*/ 	.word	0x00000058
        /*0164*/ 	.short	0x0100
        /*0166*/ 	.byte	0x08
	.zero		1


	//   ....[10]....
        /*0168*/ 	.word	0x000002e0
        /*016c*/ 	.word	0x000000ff
        /*0170*/ 	.word	0x00000028
        /*0174*/ 	.short	0x0100
        /*0176*/ 	.byte	0x08
	.zero		1


	//   ....[11]....
        /*0178*/ 	.word	0x000002f0
        /*017c*/ 	.word	0x000000ff
        /*0180*/ 	.word	0x00000060
        /*0184*/ 	.short	0x0100
        /*0186*/ 	.byte	0x08
	.zero		1


	//   ....[12]....
        /*0188*/ 	.word	0x00000300
        /*018c*/ 	.word	0x000000ff
        /*0190*/ 	.word	0x00000030
        /*0194*/ 	.short	0x0100
        /*0196*/ 	.byte	0x08
	.zero		1


	//   ....[13]....
        /*0198*/ 	.word	0x00000310
        /*019c*/ 	.word	0x000000ff
        /*01a0*/ 	.word	0x00000068
        /*01a4*/ 	.short	0x0100
        /*01a6*/ 	.byte	0x08
	.zero		1


	//   ....[14]....
        /*01a8*/ 	.word	0x00000860
        /*01ac*/ 	.word	0x000000ff
        /*01b0*/ 	.word	0x000000a0
        /*01b4*/ 	.short	0x0100
        /*01b6*/ 	.byte	0x08
	.zero		1


	//   ....[15]....
        /*01b8*/ 	.word	0x000008f0
        /*01bc*/ 	.word	0x000000ff
        /*01c0*/ 	.word	0x000000a8
        /*01c4*/ 	.short	0x0100
        /*01c6*/ 	.byte	0x08
	.zero		1


	//   ....[16]....
        /*01c8*/ 	.word	0x00000940
        /*01cc*/ 	.word	0x000000ff
        /*01d0*/ 	.word	0x00000080
        /*01d4*/ 	.short	0x0100
        /*01d6*/ 	.byte	0x09
	.zero		1


	//   ....[17]....
        /*01d8*/ 	.word	0x00000950
        /*01dc*/ 	.word	0x000000ff
        /*01e0*/ 	.word	0x00000088
        /*01e4*/ 	.short	0x0100
        /*01e6*/ 	.byte	0x09
	.zero		1


	//   ....[18]....
        /*01e8*/ 	.word	0x00000960
        /*01ec*/ 	.word	0x000000ff
        /*01f0*/ 	.word	0x00000090
        /*01f4*/ 	.short	0x0100
        /*01f6*/ 	.byte	0x09
	.zero		1


	//   ....[19]....
        /*01f8*/ 	.word	0x00000970
        /*01fc*/ 	.word	0x000000ff
        /*0200*/ 	.word	0x00000098
        /*0204*/ 	.short	0x0100
        /*0206*/ 	.byte	0x09
	.zero		1


	//   ....[20]....
        /*0208*/ 	.word	0x00001890
        /*020c*/ 	.word	0x000000ff
        /*0210*/ 	.word	0xfffffff8
        /*0214*/ 	.short	0x010a
        /*0216*/ 	.byte	0x2b
	.zero		1


	//   ....[21]....
        /*0218*/ 	.word	0x00001a50
        /*021c*/ 	.word	0x00000003
        /*0220*/ 	.word	0x00000000
        /*0224*/ 	.short	0x010a
        /*0226*/ 	.byte	0x3f
	.zero		1


	//   ....[22]....
        /*0228*/ 	.word	0x00001a90
        /*022c*/ 	.word	0x00000003
        /*0230*/ 	.word	0x00000000
        /*0234*/ 	.short	0x010a
        /*0236*/ 	.byte	0x3f
	.zero		1


	//   ....[23]....
        /*0238*/ 	.word	0x00001f50
        /*023c*/ 	.word	0x000000ff
        /*0240*/ 	.word	0x00000000
        /*0244*/ 	.short	0x010a
        /*0246*/ 	.byte	0x04
	.zero		1


	//   ....[24]....
        /*0248*/ 	.word	0x00001f90
        /*024c*/ 	.word	0x000000ff
        /*0250*/ 	.word	0x00000000
        /*0254*/ 	.short	0x010a
        /*0256*/ 	.byte	0x04
	.zero		1


	//   ....[25]....
        /*0258*/ 	.word	0x000023b0
        /*025c*/ 	.word	0x00000005
        /*0260*/ 	.word	0x00000000
        /*0264*/ 	.short	0x0101
        /*0266*/ 	.byte	0x3f
	.zero		1


	//   ....[26]....
        /*0268*/ 	.word	0x000024c0
        /*026c*/ 	.word	0x00000003
        /*0270*/ 	.word	0x00000000
        /*0274*/ 	.short	0x0101
        /*0276*/ 	.byte	0x30
	.zero		1


	//   ....[27]....
        /*0278*/ 	.word	0x000025f0
        /*027c*/ 	.word	0x00000000
        /*0280*/ 	.word	0x00000000
        /*0284*/ 	.short	0x0101
        /*0286*/ 	.byte	0x3f
	.zero		1


	//   ....[28]....
        /*0288*/ 	.word	0x00002670
        /*028c*/ 	.word	0x000000ff
        /*0290*/ 	.word	0x00000008
        /*0294*/ 	.short	0x010a
        /*0296*/ 	.byte	0x2b
	.zero		1


	//   ....[29]....
        /*0298*/ 	.word	0x000049f0
        /*029c*/ 	.word	0x00000000
        /*02a0*/ 	.word	0x00000000
        /*02a4*/ 	.short	0x0101
        /*02a6*/ 	.byte	0x30
	.zero		1


	//   ....[30]....
        /*02a8*/ 	.word	0x00005410
        /*02ac*/ 	.word	0x0000000b
        /*02b0*/ 	.word	0x00000038
        /*02b4*/ 	.short	0x010a
        /*02b6*/ 	.byte	0x3f
	.zero		1


	//   ....[31]....
        /*02b8*/ 	.word	0x00005910
        /*02bc*/ 	.word	0x00000006
        /*02c0*/ 	.word	0x000000a8
        /*02c4*/ 	.short	0x0101
        /*02c6*/ 	.byte	0x3f
	.zero		1


	//   ....[32]....
        /*02c8*/ 	.word	0x00006020
        /*02cc*/ 	.word	0x00000007
        /*02d0*/ 	.word	0x00000000
        /*02d4*/ 	.short	0x010a
        /*02d6*/ 	.byte	0x3f
	.zero		1


	//   ....[33]....
        /*02d8*/ 	.word	0x000060a0
        /*02dc*/ 	.word	0x00000006
        /*02e0*/ 	.word	0x00000000
        /*02e4*/ 	.short	0x010a
        /*02e6*/ 	.byte	0x3f
	.zero		1


	//   ....[34]....
        /*02e8*/ 	.word	0x00006130
        /*02ec*/ 	.word	0x00000007
        /*02f0*/ 	.word	0x00000000
        /*02f4*/ 	.short	0x010a
        /*02f6*/ 	.byte	0x3f
	.zero		1


	//   ....[35]....
        /*02f8*/ 	.word	0x000061c0
        /*02fc*/ 	.word	0x00000006
        /*0300*/ 	.word	0x00000000
        /*0304*/ 	.short	0x010a
        /*0306*/ 	.byte	0x3f
	.zero		1


	//   ....[36]....
        /*0308*/ 	.word	0x00006250
        /*030c*/ 	.word	0x00000007
        /*0310*/ 	.word	0x00000000
        /*0314*/ 	.short	0x010a
        /*0316*/ 	.byte	0x3f
	.zero		1


	//   ....[37]....
        /*0318*/ 	.word	0x000062e0
        /*031c*/ 	.word	0x00000006
        /*0320*/ 	.word	0x00000000
        /*0324*/ 	.short	0x010a
        /*0326*/ 	.byte	0x3f
	.zero		1


	//   ....[38]....
        /*0328*/ 	.word	0x00006370
        /*032c*/ 	.word	0x00000005
        /*0330*/ 	.word	0x00000000
        /*0334*/ 	.short	0x010a
        /*0336*/ 	.byte	0x3f
	.zero		1


	//   ....[39]....
        /*0338*/ 	.word	0x000063e0
        /*033c*/ 	.word	0x00000003
        /*0340*/ 	.word	0xfffffff8
        /*0344*/ 	.short	0x010a
        /*0346*/ 	.byte	0x3f
	.zero		1


	//   ....[40]....
        /*0348*/ 	.word	0x00006430
        /*034c*/ 	.word	0x00000003
        /*0350*/ 	.word	0x00000000
        /*0354*/ 	.short	0x010a
        /*0356*/ 	.byte	0x3f
	.zero		1


	//   ....[41]....
        /*0358*/ 	.word	0x00006490
        /*035c*/ 	.word	0x00000005
        /*0360*/ 	.word	0x00000000
        /*0364*/ 	.short	0x010a
        /*0366*/ 	.byte	0x3f
	.zero		1


	//   ....[42]....
        /*0368*/ 	.word	0x000064f0
        /*036c*/ 	.word	0x00000003
        /*0370*/ 	.word	0x00000008
        /*0374*/ 	.short	0x010a
        /*0376*/ 	.byte	0x3f
	.zero		1


	//   ....[43]....
        /*0378*/ 	.word	0x000065c0
        /*037c*/ 	.word	0x0000000b
        /*0380*/ 	.word	0x00000038
        /*0384*/ 	.short	0x010a
        /*0386*/ 	.byte	0x3f
	.zero		1


	//   ....[44]....
        /*0388*/ 	.word	0x00006690
        /*038c*/ 	.word	0x00000007
        /*0390*/ 	.word	0x00000000
        /*0394*/ 	.short	0x010a
        /*0396*/ 	.byte	0x3f
	.zero		1


	//   ....[45]....
        /*0398*/ 	.word	0x000066e0
        /*039c*/ 	.word	0x00000006
        /*03a0*/ 	.word	0x00000000
        /*03a4*/ 	.short	0x010a
        /*03a6*/ 	.byte	0x3f
	.zero		1


	//   ....[46]....
        /*03a8*/ 	.word	0x00006730
        /*03ac*/ 	.word	0x00000007
        /*03b0*/ 	.word	0x00000000
        /*03b4*/ 	.short	0x010a
        /*03b6*/ 	.byte	0x3f
	.zero		1


	//   ....[47]....
        /*03b8*/ 	.word	0x00006780
        /*03bc*/ 	.word	0x00000006
        /*03c0*/ 	.word	0x00000000
        /*03c4*/ 	.short	0x010a
        /*03c6*/ 	.byte	0x3f
	.zero		1


	//   ....[48]....
        /*03c8*/ 	.word	0x000067d0
        /*03cc*/ 	.word	0x00000007
        /*03d0*/ 	.word	0x00000000
        /*03d4*/ 	.short	0x010a
        /*03d6*/ 	.byte	0x3f
	.zero		1


	//   ....[49]....
        /*03d8*/ 	.word	0x00006820
        /*03dc*/ 	.word	0x00000006
        /*03e0*/ 	.word	0x00000000
        /*03e4*/ 	.short	0x010a
        /*03e6*/ 	.byte	0x3f
	.zero		1


	//----- nvinfo : EIATTR_NUM_MBARRIERS
	.align		4
.L_37:
        /*03e8*/ 	.byte	0x03, 0x38
        /*03ea*/ 	.short	0x0014


	//----- nvinfo : EIATTR_EXIT_INSTR_OFFSETS
	.align		4
        /*03ec*/ 	.byte	0x04, 0x1c
        /*03ee*/ 	.short	(.L_39 - .L_38)


	//   ....[0]....
.L_38:
        /*03f0*/ 	.word	0x00001470


	//   ....[1]....
        /*03f4*/ 	.word	0x000014d0


	//   ....[2]....
        /*03f8*/ 	.word	0x00005030


	//   ....[3]....
        /*03fc*/ 	.word	0x00005060


	//   ....[4]....
        /*0400*/ 	.word	0x000063c0


	//----- nvinfo : EIATTR_MAX_THREADS
	.align		4
.L_39:
        /*0404*/ 	.byte	0x04, 0x05
        /*0406*/ 	.short	(.L_41 - .L_40)
.L_40:
        /*0408*/ 	.word	0x00000180
        /*040c*/ 	.word	0x00000001
        /*0410*/ 	.word	0x00000001


	//----- nvinfo : EIATTR_CRS_STACK_SIZE
	.align		4
.L_41:
        /*0414*/ 	.byte	0x04, 0x1e
        /*0416*/ 	.short	(.L_43 - .L_42)
.L_42:
        /*0418*/ 	.word	0x00000000


	//----- nvinfo : EIATTR_CBANK_PARAM_SIZE
	.align		4
.L_43:
        /*041c*/ 	.byte	0x03, 0x19
        /*041e*/ 	.short	0x0470


	//----- nvinfo : EIATTR_PARAM_CBANK
	.align		4
        /*0420*/ 	.byte	0x04, 0x0a
        /*0422*/ 	.short	(.L_45 - .L_44)
	.align		4
.L_44:
        /*0424*/ 	.word	index@(.nv.constant0._ZN7cutlass13device_kernelINS_4gemm6kernel13GemmUniversalIN4cute5tupleIJiiiiEEENS1_10collective13CollectiveMmaINS1_34MainloopSm90TmaGmmaWarpSpecializedILi7ENS5_IJNS4_1CILi2EEENSA_ILi4EEENSA_ILi1EEEEEENS1_32KernelTmaWarpSpecializedPingpongEEENS5_IJNSA_ILi64EEESH_NSA_ILi128EEEEEENS_10bfloat16_tENS5_IJlSD_lEEESK_SL_NS4_8TiledMMAINS4_8MMA_AtomIJNS4_4SM904GMMA27MMA_64x64x16_F32BF16BF16_SSILNSP_5MajorE0ELSR_0ELNSP_7ScaleInE1ELSS_1EEEEEENS4_6LayoutINS5_IJSD_SD_SD_EEENS5_IJNSA_ILi0EEESX_SX_EEEEENS5_IJNS4_10UnderscoreES10_S10_EEEEENS4_23SM90_TMA_LOAD_MULTICASTENS4_14ComposedLayoutINS4_7SwizzleILi3ELi4ELi3EEENS4_18smem_ptr_flag_bitsILi16EEENSV_INS5_IJNSA_ILi8EEESH_EEENS5_IJSH_SD_EEEEEEEvNS4_8identityES13_S1D_vS1E_EENS_8epilogue10collective6detail29Sm90TmaWarpSpecializedAdapterINS1H_15DefaultEpilogueISK_SL_SL_NS1G_6thread17LinearCombinationISK_Li1EffLNS1L_9ScaleType4KindE0ELNS_15FloatRoundStyleE2ESK_EENS1_15EpilogueDefaultEEEEEvvEEEEvNT_6ParamsE)
        /*0428*/ 	.short	0x0210
        /*042a*/ 	.short	0x0470


	//----- nvinfo : EIATTR_SW_WAR
	.align		4
.L_45:
        /*042c*/ 	.byte	0x04, 0x36
        /*042e*/ 	.short	(.L_47 - .L_46)
.L_46:
        /*0430*/ 	.word	0x00000008
.L_47:


//--------------------- .nv.callgraph             --------------------------
	.section	.nv.callgraph,"",@"SHT_CUDA_CALLGRAPH"
	.align	4
	.sectionentsize	8
	.align		4
        /*0000*/ 	.word	0x00000000
	.align		4
        /*0004*/ 	.word	0xffffffff
	.align		4
        /*0008*/ 	.word	index@(_ZN7cutlass13device_kernelINS_4gemm6kernel13GemmUniversalIN4cute5tupleIJiiiiEEENS1_10collective13CollectiveMmaINS1_34MainloopSm90TmaGmmaWarpSpecializedILi7ENS5_IJNS4_1CILi2EEENSA_ILi4EEENSA_ILi1EEEEEENS1_32KernelTmaWarpSpecializedPingpongEEENS5_IJNSA_ILi64EEESH_NSA_ILi128EEEEEENS_10bfloat16_tENS5_IJlSD_lEEESK_SL_NS4_8TiledMMAINS4_8MMA_AtomIJNS4_4SM904GMMA27MMA_64x64x16_F32BF16BF16_SSILNSP_5MajorE0ELSR_0ELNSP_7ScaleInE1ELSS_1EEEEEENS4_6LayoutINS5_IJSD_SD_SD_EEENS5_IJNSA_ILi0EEESX_SX_EEEEENS5_IJNS4_10UnderscoreES10_S10_EEEEENS4_23SM90_TMA_LOAD_MULTICASTENS4_14ComposedLayoutINS4_7SwizzleILi3ELi4ELi3EEENS4_18smem_ptr_flag_bitsILi16EEENSV_INS5_IJNSA_ILi8EEESH_EEENS5_IJSH_SD_EEEEEEEvNS4_8identityES13_S1D_vS1E_EENS_8epilogue10collective6detail29Sm90TmaWarpSpecializedAdapterINS1H_15DefaultEpilogueISK_SL_SL_NS1G_6thread17LinearCombinationISK_Li1EffLNS1L_9ScaleType4KindE0ELNS_15FloatRoundStyleE2ESK_EENS1_15EpilogueDefaultEEEEEvvEEEEvNT_6ParamsE)
	.align		4
        /*000c*/ 	.word	index@(__assertfail)
	.align		4
        /*0010*/ 	.word	0x00000000
	.align		4
        /*0014*/ 	.word	0xfffffffe
	.align		4
        /*0018*/ 	.word	0x00000000
	.align		4
        /*001c*/ 	.word	0xfffffffd
	.align		4
        /*0020*/ 	.word	0x00000000
	.align		4
        /*0024*/ 	.word	0xfffffffc


//--------------------- .nv.constant4             --------------------------
	.section	.nv.constant4,"a",@progbits
	.align	8
	.align		8
.nv.constant4:
        /*0000*/ 	.dword	__assertfail
	.align		8
        /*0008*/ 	.dword	__unnamed_1
	.align		8
        /*0010*/ 	.dword	_ZN40_INTERNAL_2ec1fcc5_4_k_cu_e193c655_185774cuda3std3__45__cpo5beginE
	.align		8
        /*0018*/ 	.dword	_ZN40_INTERNAL_2ec1fcc5_4_k_cu_e193c655_185774cuda3std3__45__cpo3endE
	.align		8
        /*0020*/ 	.dword	_ZN40_INTERNAL_2ec1fcc5_4_k_cu_e193c655_185774cuda3std3__45__cpo6cbeginE
	.align		8
        /*0028*/ 	.dword	_ZN40_INTERNAL_2ec1fcc5_4_k_cu_e193c655_185774cuda3std3__45__cpo4cendE
	.align		8
        /*0030*/ 	.dword	_ZN40_INTERNAL_2ec1fcc5_4_k_cu_e193c655_185774cuda3std3__442_GLOBAL__N__2ec1fcc5_4_k_cu_e193c655_185776ignoreE
	.align		8
        /*0038*/ 	.dword	_ZN40_INTERNAL_2ec1fcc5_4_k_cu_e193c655_185774cuda3std3__419piecewise_constructE
	.align		8
        /*0040*/ 	.dword	_ZN40_INTERNAL_2ec1fcc5_4_k_cu_e193c655_185774cuda3std3__48in_placeE
	.align		8
        /*0048*/ 	.dword	_ZN40_INTERNAL_2ec1fcc5_4_k_cu_e193c655_185774cuda3std6ranges3__45__cpo4swapE
	.align		8
        /*0050*/ 	.dword	_ZN40_INTERNAL_2ec1fcc5_4_k_cu_e193c655_185774cuda3std6ranges3__45__cpo9iter_moveE
	.align		8
        /*0058*/ 	.dword	_ZN40_INTERNAL_2ec1fcc5_4_k_cu_e193c655_185774cute7productE
	.align		8
        /*0060*/ 	.dword	_ZN40_INTERNAL_2ec1fcc5_4_k_cu_e193c655_185774cute1_E
	.align		8
        /*0068*/ 	.dword	$str$22
	.align		8
        /*0070*/ 	.dword	$str$23


//--------------------- .text._ZN7cutlass13device_kernelINS_4gemm6kernel13GemmUniversalIN4cute5tupleIJiiiiEEENS1_10collective13CollectiveMmaINS1_34MainloopSm90TmaGmmaWarpSpecializedILi7ENS5_IJNS4_1CILi2EEENSA_ILi4EEENSA_ILi1EEEEEENS1_32KernelTmaWarpSpecializedPingpongEEENS5_IJNSA_ILi64EEESH_NSA_ILi128EEEEEENS_10bfloat16_tENS5_IJlSD_lEEESK_SL_NS4_8TiledMMAINS4_8MMA_AtomIJNS4_4SM904GMMA27MMA_64x64x16_F32BF16BF16_SSILNSP_5MajorE0ELSR_0ELNSP_7ScaleInE1ELSS_1EEEEEENS4_6LayoutINS5_IJSD_SD_SD_EEENS5_IJNSA_ILi0EEESX_SX_EEEEENS5_IJNS4_10UnderscoreES10_S10_EEEEENS4_23SM90_TMA_LOAD_MULTICASTENS4_14ComposedLayoutINS4_7SwizzleILi3ELi4ELi3EEENS4_18smem_ptr_flag_bitsILi16EEENSV_INS5_IJNSA_ILi8EEESH_EEENS5_IJSH_SD_EEEEEEEvNS4_8identityES13_S1D_vS1E_EENS_8epilogue10collective6detail29Sm90TmaWarpSpecializedAdapterINS1H_15DefaultEpilogueISK_SL_SL_NS1G_6thread17LinearCombinationISK_Li1EffLNS1L_9ScaleType4KindE0ELNS_15FloatRoundStyleE2ESK_EENS1_15EpilogueDefaultEEEEEvvEEEEvNT_6ParamsE --------------------------
	.section	.text._ZN7cutlass13device_kernelINS_4gemm6kernel13GemmUniversalIN4cute5tupleIJiiiiEEENS1_10collective13CollectiveMmaINS1_34MainloopSm90TmaGmmaWarpSpecializedILi7ENS5_IJNS4_1CILi2EEENSA_ILi4EEENSA_ILi1EEEEEENS1_32KernelTmaWarpSpecializedPingpongEEENS5_IJNSA_ILi64EEESH_NSA_ILi128EEEEEENS_10bfloat16_tENS5_IJlSD_lEEESK_SL_NS4_8TiledMMAINS4_8MMA_AtomIJNS4_4SM904GMMA27MMA_64x64x16_F32BF16BF16_SSILNSP_5MajorE0ELSR_0ELNSP_7ScaleInE1ELSS_1EEEEEENS4_6LayoutINS5_IJSD_SD_SD_EEENS5_IJNSA_ILi0EEESX_SX_EEEEENS5_IJNS4_10UnderscoreES10_S10_EEEEENS4_23SM90_TMA_LOAD_MULTICASTENS4_14ComposedLayoutINS4_7SwizzleILi3ELi4ELi3EEENS4_18smem_ptr_flag_bitsILi16EEENSV_INS5_IJNSA_ILi8EEESH_EEENS5_IJSH_SD_EEEEEEEvNS4_8identityES13_S1D_vS1E_EENS_8epilogue10collective6detail29Sm90TmaWarpSpecializedAdapterINS1H_15DefaultEpilogueISK_SL_SL_NS1G_6thread17LinearCombinationISK_Li1EffLNS1L_9ScaleType4KindE0ELNS_15FloatRoundStyleE2ESK_EENS1_15EpilogueDefaultEEEEEvvEEEEvNT_6ParamsE,"ax",@progbits
	.align	128
.text._ZN7cutlass13device_kernelINS_4gemm6kernel13GemmUniversalIN4cute5tupleIJiiiiEEENS1_10collective13CollectiveMmaINS1_34MainloopSm90TmaGmmaWarpSpecializedILi7ENS5_IJNS4_1CILi2EEENSA_ILi4EEENSA_ILi1EEEEEENS1_32KernelTmaWarpSpecializedPingpongEEENS5_IJNSA_ILi64EEESH_NSA_ILi128EEEEEENS_10bfloat16_tENS5_IJlSD_lEEESK_SL_NS4_8TiledMMAINS4_8MMA_AtomIJNS4_4SM904GMMA27MMA_64x64x16_F32BF16BF16_SSILNSP_5MajorE0ELSR_0ELNSP_7ScaleInE1ELSS_1EEEEEENS4_6LayoutINS5_IJSD_SD_SD_EEENS5_IJNSA_ILi0EEESX_SX_EEEEENS5_IJNS4_10UnderscoreES10_S10_EEEEENS4_23SM90_TMA_LOAD_MULTICASTENS4_14ComposedLayoutINS4_7SwizzleILi3ELi4ELi3EEENS4_18smem_ptr_flag_bitsILi16EEENSV_INS5_IJNSA_ILi8EEESH_EEENS5_IJSH_SD_EEEEEEEvNS4_8identityES13_S1D_vS1E_EENS_8epilogue10collective6detail29Sm90TmaWarpSpecializedAdapterINS1H_15DefaultEpilogueISK_SL_SL_NS1G_6thread17LinearCombinationISK_Li1EffLNS1L_9ScaleType4KindE0ELNS_15FloatRoundStyleE2ESK_EENS1_15EpilogueDefaultEEEEEvvEEEEvNT_6ParamsE:
        .type           _ZN7cutlass13device_kernelINS_4gemm6kernel13GemmUniversalIN4cute5tupleIJiiiiEEENS1_10collective13CollectiveMmaINS1_34MainloopSm90TmaGmmaWarpSpecializedILi7ENS5_IJNS4_1CILi2EEENSA_ILi4EEENSA_ILi1EEEEEENS1_32KernelTmaWarpSpecializedPingpongEEENS5_IJNSA_ILi64EEESH_NSA_ILi128EEEEEENS_10bfloat16_tENS5_IJlSD_lEEESK_SL_NS4_8TiledMMAINS4_8MMA_AtomIJNS4_4SM904GMMA27MMA_64x64x16_F32BF16BF16_SSILNSP_5MajorE0ELSR_0ELNSP_7ScaleInE1ELSS_1EEEEEENS4_6LayoutINS5_IJSD_SD_SD_EEENS5_IJNSA_ILi0EEESX_SX_EEEEENS5_IJNS4_10UnderscoreES10_S10_EEEEENS4_23SM90_TMA_LOAD_MULTICASTENS4_14ComposedLayoutINS4_7SwizzleILi3ELi4ELi3EEENS4_18smem_ptr_flag_bitsILi16EEENSV_INS5_IJNSA_ILi8EEESH_EEENS5_IJSH_SD_EEEEEEEvNS4_8identityES13_S1D_vS1E_EENS_8epilogue10collective6detail29Sm90TmaWarpSpecializedAdapterINS1H_15DefaultEpilogueISK_SL_SL_NS1G_6thread17LinearCombinationISK_Li1EffLNS1L_9ScaleType4KindE0ELNS_15FloatRoundStyleE2ESK_EENS1_15EpilogueDefaultEEEEEvvEEEEvNT_6ParamsE,@function
        .size           _ZN7cutlass13device_kernelINS_4gemm6kernel13GemmUniversalIN4cute5tupleIJiiiiEEENS1_10collective13CollectiveMmaINS1_34MainloopSm90TmaGmmaWarpSpecializedILi7ENS5_IJNS4_1CILi2EEENSA_ILi4EEENSA_ILi1EEEEEENS1_32KernelTmaWarpSpecializedPingpongEEENS5_IJNSA_ILi64EEESH_NSA_ILi128EEEEEENS_10bfloat16_tENS5_IJlSD_lEEESK_SL_NS4_8TiledMMAINS4_8MMA_AtomIJNS4_4SM904GMMA27MMA_64x64x16_F32BF16BF16_SSILNSP_5MajorE0ELSR_0ELNSP_7ScaleInE1ELSS_1EEEEEENS4_6LayoutINS5_IJSD_SD_SD_EEENS5_IJNSA_ILi0EEESX_SX_EEEEENS5_IJNS4_10UnderscoreES10_S10_EEEEENS4_23SM90_TMA_LOAD_MULTICASTENS4_14ComposedLayoutINS4_7SwizzleILi3ELi4ELi3EEENS4_18smem_ptr_flag_bitsILi16EEENSV_INS5_IJNSA_ILi8EEESH_EEENS5_IJSH_SD_EEEEEEEvNS4_8identityES13_S1D_vS1E_EENS_8epilogue10collective6detail29Sm90TmaWarpSpecializedAdapterINS1H_15DefaultEpilogueISK_SL_SL_NS1G_6thread17LinearCombinationISK_Li1EffLNS1L_9ScaleType4KindE0ELNS_15FloatRoundStyleE2ESK_EENS1_15EpilogueDefaultEEEEEvvEEEEvNT_6ParamsE,(.L_x_145 - _ZN7cutlass13device_kernelINS_4gemm6kernel13GemmUniversalIN4cute5tupleIJiiiiEEENS1_10collective13CollectiveMmaINS1_34MainloopSm90TmaGmmaWarpSpecializedILi7ENS5_IJNS4_1CILi2EEENSA_ILi4EEENSA_ILi1EEEEEENS1_32KernelTmaWarpSpecializedPingpongEEENS5_IJNSA_ILi64EEESH_NSA_ILi128EEEEEENS_10bfloat16_tENS5_IJlSD_lEEESK_SL_NS4_8TiledMMAINS4_8MMA_AtomIJNS4_4SM904GMMA27MMA_64x64x16_F32BF16BF16_SSILNSP_5MajorE0ELSR_0ELNSP_7ScaleInE1ELSS_1EEEEEENS4_6LayoutINS5_IJSD_SD_SD_EEENS5_IJNSA_ILi0EEESX_SX_EEEEENS5_IJNS4_10UnderscoreES10_S10_EEEEENS4_23SM90_TMA_LOAD_MULTICASTENS4_14ComposedLayoutINS4_7SwizzleILi3ELi4ELi3EEENS4_18smem_ptr_flag_bitsILi16EEENSV_INS5_IJNSA_ILi8EEESH_EEENS5_IJSH_SD_EEEEEEEvNS4_8identityES13_S1D_vS1E_EENS_8epilogue10collective6detail29Sm90TmaWarpSpecializedAdapterINS1H_15DefaultEpilogueISK_SL_SL_NS1G_6thread17LinearCombinationISK_Li1EffLNS1L_9ScaleType4KindE0ELNS_15FloatRoundStyleE2ESK_EENS1_15EpilogueDefaultEEEEEvvEEEEvNT_6ParamsE)
        .other          _ZN7cutlass13device_kernelINS_4gemm6kernel13GemmUniversalIN4cute5tupleIJiiiiEEENS1_10collective13CollectiveMmaINS1_34MainloopSm90TmaGmmaWarpSpecializedILi7ENS5_IJNS4_1CILi2EEENSA_ILi4EEENSA_ILi1EEEEEENS1_32KernelTmaWarpSpecializedPingpongEEENS5_IJNSA_ILi64EEESH_NSA_ILi128EEEEEENS_10bfloat16_tENS5_IJlSD_lEEESK_SL_NS4_8TiledMMAINS4_8MMA_AtomIJNS4_4SM904GMMA27MMA_64x64x16_F32BF16BF16_SSILNSP_5MajorE0ELSR_0ELNSP_7ScaleInE1ELSS_1EEEEEENS4_6LayoutINS5_IJSD_SD_SD_EEENS5_IJNSA_ILi0EEESX_SX_EEEEENS5_IJNS4_10UnderscoreES10_S10_EEEEENS4_23SM90_TMA_LOAD_MULTICASTENS4_14ComposedLayoutINS4_7SwizzleILi3ELi4ELi3EEENS4_18smem_ptr_flag_bitsILi16EEENSV_INS5_IJNSA_ILi8EEESH_EEENS5_IJSH_SD_EEEEEEEvNS4_8identityES13_S1D_vS1E_EENS_8epilogue10collective6detail29Sm90TmaWarpSpecializedAdapterINS1H_15DefaultEpilogueISK_SL_SL_NS1G_6thread17LinearCombinationISK_Li1EffLNS1L_9ScaleType4KindE0ELNS_15FloatRoundStyleE2ESK_EENS1_15EpilogueDefaultEEEEEvvEEEEvNT_6ParamsE,@"STO_CUDA_ENTRY STV_DEFAULT"
_ZN7cutlass13device_kernelINS_4gemm6kernel13GemmUniversalIN4cute5tupleIJiiiiEEENS1_10collective13CollectiveMmaINS1_34MainloopSm90TmaGmmaWarpSpecializedILi7ENS5_IJNS4_1CILi2EEENSA_ILi4EEENSA_ILi1EEEEEENS1_32KernelTmaWarpSpecializedPingpongEEENS5_IJNSA_ILi64EEESH_NSA_ILi128EEEEEENS_10bfloat16_tENS5_IJlSD_lEEESK_SL_NS4_8TiledMMAINS4_8MMA_AtomIJNS4_4SM904GMMA27MMA_64x64x16_F32BF16BF16_SSILNSP_5MajorE0ELSR_0ELNSP_7ScaleInE1ELSS_1EEEEEENS4_6LayoutINS5_IJSD_SD_SD_EEENS5_IJNSA_ILi0EEESX_SX_EEEEENS5_IJNS4_10UnderscoreES10_S10_EEEEENS4_23SM90_TMA_LOAD_MULTICASTENS4_14ComposedLayoutINS4_7SwizzleILi3ELi4ELi3EEENS4_18smem_ptr_flag_bitsILi16EEENSV_INS5_IJNSA_ILi8EEESH_EEENS5_IJSH_SD_EEEEEEEvNS4_8identityES13_S1D_vS1E_EENS_8epilogue10collective6detail29Sm90TmaWarpSpecializedAdapterINS1H_15DefaultEpilogueISK_SL_SL_NS1G_6thread17LinearCombinationISK_Li1EffLNS1L_9ScaleType4KindE0ELNS_15FloatRoundStyleE2ESK_EENS1_15EpilogueDefaultEEEEEvvEEEEvNT_6ParamsE:
[----:B------:R-:W0:Y:S02]  /*0000*/  LDC R1, c[0x0][0x28] ;  /* 0x00000a00ff017b82 */ /* 0x000e240000000800 */
[----:B0-----:R-:W-:Y:S01]  /*0010*/  VIADD R1, R1, 0xfffffff8 ;  /* 0xfffffff801017836 */ /* 0x001fe20000000000 */
[----:B------:R-:W0:Y:S01]  /*0020*/  S2R R4, SR_TID.X ;  /* 0x0000000000047919 */ /* 0x000e220000002100 */
[----:B------:R-:W-:Y:S01]  /*0030*/  ELECT P0, URZ, PT ;  /* 0x00000000003f782f */ /* 0x000fe20003800000 */
[----:B------:R-:W-:Y:S01]  /*0040*/  BSSY B0, `(.L_x_0) ;  /* 0x000000f000007945 */ /* 0x000fe20003800000 */
[--C-:B0-----:R-:W-:Y:S02]  /*0050*/  SHF.R.U32.HI R0, RZ, 0x5, R4.reuse ;  /* 0x00000005ff007819 */ /* 0x101fe40000011604 */
[----:B------:R-:W-:-:S03]  /*0060*/  SHF.R.U32.HI R7, RZ, 0x7, R4 ;  /* 0x00000007ff077819 */ /* 0x000fc60000011604 */
[----:B------:R-:W0:Y:S04]  /*0070*/  SHFL.IDX PT, R2, R0, RZ, 0x1f ;  /* 0x00001fff00027589 */ /* 0x000e2800000e0000 */
[----:B------:R1:W2:Y:S01]  /*0080*/  SHFL.IDX PT, R10, R7, RZ, 0x1f ;  /* 0x00001fff070a7589 */ /* 0x0002a200000e0000 */
[----:B0-----:R-:W-:-:S13]  /*0090*/  ISETP.NE.OR P0, PT, R2, RZ, !P0 ;  /* 0x000000ff0200720c */ /* 0x001fda0004705670 */
[----:B-12---:R-:W-:Y:S05]  /*00a0*/  @P0 BRA `(.L_x_1) ;  /* 0x0000000000200947 */ /* 0x006fea0003800000 */
[----:B------:R-:W-:Y:S02]  /*00b0*/  ULDC.64 UR4, c[0x0][0x198] ;  /* 0x0000660000047ab9 */ /* 0x000fe40000000a00 */
[----:B------:R-:W-:Y:S02]  /*00c0*/  UIADD3 UR6, UP0, UR4, 0xf0, URZ ;  /* 0x000000f004067890 */ /* 0x000fe4000ff1e03f */
[----:B------:R-:W-:Y:S02]  /*00d0*/  UIADD3 UR4, UP1, UR4, 0x1f0, URZ ;  /* 0x000001f004047890 */ /* 0x000fe4000ff3e03f */
[----:B------:R-:W-:Y:S02]  /*00e0*/  UIADD3.X UR7, URZ, UR5, URZ, UP0, !UPT ;  /* 0x000000053f077290 */ /* 0x000fe400087fe43f */
[----:B------:R-:W-:-:S07]  /*00f0*/  UIADD3.X UR5, URZ, UR5, URZ, UP1, !UPT ;  /* 0x000000053f057290 */ /* 0x000fce0008ffe43f */
[----:B------:R0:W-:Y:S02]  /*0100*/  UTMACCTL.PF [UR6] ;  /* 0x00000000060079b9 */ /* 0x0001e40008040000 */
[----:B------:R0:W-:Y:S02]  /*0110*/  UTMACCTL.PF [UR4] ;  /* 0x00000000040079b9 */ /* 0x0001e40008040000 */
[----:B0-----:R-:W-:Y:S01]  /*0120*/  NOP ;  /* 0x0000000000007918 */ /* 0x001fe20000000000 */
.L_x_1:
[----:B------:R-:W-:Y:S05]  /*0130*/  BSYNC B0 ;  /* 0x0000000000007941 */ /* 0x000fea0003800000 */
.L_x_0:
[----:B------:R-:W0:Y:S02]  /*0140*/  SHFL.IDX PT, R9, R0, RZ, 0x1f ;  /* 0x00001fff00097589 */ /* 0x000e2400000e0000 */
[----:B0-----:R-:W-:-:S13]  /*0150*/  ISETP.NE.AND P0, PT, R9, RZ, PT ;  /* 0x000000ff0900720c */ /* 0x001fda0003f05270 */
[----:B------:R-:W-:Y:S05]  /*0160*/  @P0 BRA `(.L_x_2) ;  /* 0x0000000000700947 */ /* 0x000fea0003800000 */
[----:B------:R-:W0:Y:S01]  /*0170*/  S2UR UR8, SR_CgaCtaId ;  /* 0x00000000000879c3 */ /* 0x000e220000008800 */
[----:B------:R-:W-:Y:S01]  /*0180*/  UMOV UR4, 0x400 ;  /* 0x0000040000047882 */ /* 0x000fe20000000000 */
[----:B------:R-:W-:Y:S01]  /*0190*/  UMOV UR5, 0x1 ;  /* 0x0000000100057882 */ /* 0x000fe20000000000 */
[----:B------:R-:W-:Y:S01]  /*01a0*/  UMOV UR6, 0x5 ;  /* 0x0000000500067882 */ /* 0x000fe20000000000 */
[----:B------:R-:W-:Y:S01]  /*01b0*/  ELECT P0, URZ, PT ;  /* 0x00000000003f782f */ /* 0x000fe20003800000 */
[----:B------:R-:W-:-:S04]  /*01c0*/  UIADD3 UR6, -UR6, 0x100000, URZ ;  /* 0x0010000006067890 */ /* 0x000fc8000fffe13f */
[----:B------:R-:W-:Y:S02]  /*01d0*/  USHF.L.U32 UR7, UR6, 0xb, URZ ;  /* 0x0000000b06077899 */ /* 0x000fe4000800063f */
[----:B------:R-:W-:Y:S02]  /*01e0*/  USHF.L.U32 UR6, UR6, 0x1, URZ ;  /* 0x0000000106067899 */ /* 0x000fe4000800063f */
[----:B0-----:R-:W-:Y:S02]  /*01f0*/  ULEA UR8, UR8, UR4, 0x18 ;  /* 0x0000000408087291 */ /* 0x001fe4000f8ec03f */
[----:B------:R-:W-:-:S04]  /*0200*/  UIADD3 UR4, -UR5, 0x100000, URZ ;  /* 0x0010000005047890 */ /* 0x000fc8000fffe13f */
[----:B------:R-:W-:Y:S02]  /*0210*/  USHF.L.U32 UR5, UR4, 0xb, URZ ;  /* 0x0000000b04057899 */ /* 0x000fe4000800063f */
[----:B------:R-:W-:Y:S01]  /*0220*/  USHF.L.U32 UR4, UR4, 0x1, URZ ;  /* 0x0000000104047899 */ /* 0x000fe2000800063f */
[----:B------:R-:W0:Y:S11]  /*0230*/  FENCE.VIEW.ASYNC.S ;  /* 0x00000000000073c6 */ /* 0x000e360000000000 */
[----:B0-----:R0:W1:Y:S01]  /*0240*/  SYNCS.EXCH.64 URZ, [UR8], UR4 ;  /* 0x00000004083f75b2 */ /* 0x0010620008000100 */
[----:B------:R0:W2:Y:S01]  /*0250*/  SYNCS.EXCH.64 URZ, [UR8+0x38], UR6 ;  /* 0x00003806083f75b2 */ /* 0x0000a20008000100 */
[----:B------:R0:W3:Y:S01]  /*0260*/  SYNCS.EXCH.64 URZ, [UR8+0x8], UR4 ;  /* 0x00000804083f75b2 */ /* 0x0000e20008000100 */
[----:B------:R0:W4:Y:S01]  /*0270*/  SYNCS.EXCH.64 URZ, [UR8+0x40], UR6 ;  /* 0x00004006083f75b2 */ /* 0x0001220008000100 */
[----:B------:R0:W0:Y:S01]  /*0280*/  SYNCS.EXCH.64 URZ, [UR8+0x10], UR4 ;  /* 0x00001004083f75b2 */ /* 0x0000220008000100 */
        /* <DEDUP_REMOVED lines=9> */
[----:B------:R-:W-:Y:S01]  /*0320*/  NOP ;  /* 0x0000000000007918 */ /* 0x000fe20000000000 */
.L_x_2:
[----:B------:R-:W5:Y:S01]  /*0330*/  SHFL.IDX PT, R12, R0, RZ, 0x1f ;  /* 0x00001fff000c7589 */ /* 0x000f6200000e0000 */
[----:B------:R-:W1:Y:S01]  /*0340*/  S2UR UR12, SR_CTAID.X ;  /* 0x00000000000c79c3 */ /* 0x000e620000002500 */
[----:B------:R-:W-:Y:S02]  /*0350*/  SHF.R.S32.HI R3, RZ, 0x1f, R4 ;  /* 0x0000001fff037819 */ /* 0x000fe40000011404 */
[----:B------:R-:W-:Y:S01]  /*0360*/  ELECT P0, URZ, PT ;  /* 0x00000000003f782f */ /* 0x000fe20003800000 */
[----:B------:R-:W2:Y:S01]  /*0370*/  SHFL.IDX PT, R11, R0, RZ, 0x1f ;  /* 0x00001fff000b7589 */ /* 0x000ea200000e0000 */
[----:B0-----:R-:W-:Y:S01]  /*0380*/  ULDC UR4, c[0x0][0x150] ;  /* 0x0000540000047ab9 */ /* 0x001fe20000000800 */
[----:B------:R-:W-:Y:S02]  /*0390*/  LEA.HI R3, R3, R4, RZ, 0x7 ;  /* 0x0000000403037211 */ /* 0x000fe400078f38ff */
[----:B------:R-:W-:Y:S01]  /*03a0*/  ELECT P1, URZ, PT ;  /* 0x00000000003f782f */ /* 0x000fe20003820000 */
[----:B------:R-:W0:Y:S01]  /*03b0*/  S2R R6, SR_CTAID.Y ;  /* 0x0000000000067919 */ /* 0x000e220000002600 */
[----:B------:R-:W3:Y:S01]  /*03c0*/  LDC R14, c[0x0][0x144] ;  /* 0x00005100ff0e7b82 */ /* 0x000ee20000000800 */
[----:B------:R-:W-:Y:S01]  /*03d0*/  LOP3.LUT R3, R3, 0xffffff80, RZ, 0xc0, !PT ;  /* 0xffffff8003037812 */ /* 0x000fe200078ec0ff */
[----:B------:R-:W-:Y:S01]  /*03e0*/  UMOV UR11, 0x80 ;  /* 0x00000080000b7882 */ /* 0x000fe20000000000 */
[----:B------:R-:W4:Y:S01]  /*03f0*/  SHFL.IDX PT, R16, R7, RZ, 0x1f ;  /* 0x00001fff07107589 */ /* 0x000f2200000e0000 */
[----:B------:R-:W-:Y:S01]  /*0400*/  NOP ;  /* 0x0000000000007918 */ /* 0x000fe20000000000 */
[----:B------:R-:W-:Y:S01]  /*0410*/  NOP ;  /* 0x0000000000007918 */ /* 0x000fe20000000000 */
[----:B------:R-:W-:Y:S01]  /*0420*/  IMAD.IADD R5, R4, 0x1, -R3 ;  /* 0x0000000104057824 */ /* 0x000fe200078e0a03 */
[C---:B------:R-:W-:Y:S01]  /*0430*/  ISETP.NE.AND P4, PT, R10.reuse, RZ, PT ;  /* 0x000000ff0a00720c */ /* 0x040fe20003f85270 */
[----:B------:R-:W4:Y:S01]  /*0440*/  LDC R15, c[0x0][0x140] ;  /* 0x00005000ff0f7b82 */ /* 0x000f220000000800 */
[----:B------:R-:W-:-:S02]  /*0450*/  VIADD R36, R10, 0xffffffff ;  /* 0xffffffff0a247836 */ /* 0x000fc40000000000 */
[----:B------:R-:W-:Y:S01]  /*0460*/  SHF.R.S32.HI R8, RZ, 0x1f, R5 ;  /* 0x0000001fff087819 */ /* 0x000fe20000011405 */
[----:B------:R-:W-:Y:S02]  /*0470*/  IMAD.MOV.U32 R57, RZ, RZ, 0x1 ;  /* 0x00000001ff397424 */ /* 0x000fe400078e00ff */
[----:B------:R-:W-:Y:S02]  /*0480*/  ISETP.GE.U32.AND P6, PT, R36, 0x2, PT ;  /* 0x000000022400780c */ /* 0x000fe40003fc6070 */
[----:B-----5:R-:W-:Y:S01]  /*0490*/  ISETP.NE.OR P0, PT, R12, RZ, !P0 ;  /* 0x000000ff0c00720c */ /* 0x020fe20004705670 */
[----:B------:R-:W5:Y:S01]  /*04a0*/  LDC R25, c[0x0][0x148] ;  /* 0x00005200ff197b82 */ /* 0x000f620000000800 */
[----:B-1----:R-:W-:Y:S02]  /*04b0*/  I2FP.F32.U32 R12, UR12 ;  /* 0x0000000c000c7c45 */ /* 0x002fe40008201000 */
[----:B------:R-:W-:Y:S02]  /*04c0*/  LEA.HI R3, R8, R5, RZ, 0x3 ;  /* 0x0000000508037211 */ /* 0x000fe400078f18ff */
[----:B--2---:R-:W-:Y:S01]  /*04d0*/  ISETP.NE.OR P1, PT, R11, RZ, !P1 ;  /* 0x000000ff0b00720c */ /* 0x004fe20004f25670 */
[----:B------:R-:W-:Y:S01]  /*04e0*/  FMUL R13, R12, UR4 ;  /* 0x000000040c0d7c20 */ /* 0x000fe20008400000 */
[--C-:B------:R-:W-:Y:S01]  /*04f0*/  SHF.R.S32.HI R0, RZ, 0x3, R3.reuse ;  /* 0x00000003ff007819 */ /* 0x100fe20000011403 */
[----:B------:R-:W-:Y:S01]  /*0500*/  ULDC UR4, c[0x0][0x154] ;  /* 0x0000550000047ab9 */ /* 0x000fe20000000800 */
[----:B------:R-:W-:-:S02]  /*0510*/  SHF.R.S32.HI R3, RZ, 0x1f, R3 ;  /* 0x0000001fff037819 */ /* 0x000fc40000011403 */
[----:B------:R-:W-:Y:S01]  /*0520*/  SHF.R.S32.HI R12, RZ, 0x1f, R9 ;  /* 0x0000001fff0c7819 */ /* 0x000fe20000011409 */
[----:B------:R-:W1:Y:S01]  /*0530*/  F2I.U32.TRUNC.NTZ R13, R13 ;  /* 0x0000000d000d7305 */ /* 0x000e62000020f000 */
[----:B------:R-:W-:Y:S01]  /*0540*/  LEA.HI R11, R3, R0, RZ, 0x2 ;  /* 0x00000000030b7211 */ /* 0x000fe200078f10ff */
[----:B------:R-:W-:Y:S01]  /*0550*/  VOTEU.ALL UP1, P0 ;  /* 0x00000000003f7886 */ /* 0x000fe20000020000 */
[----:B------:R-:W-:Y:S01]  /*0560*/  LEA.HI R12, R12, R9, RZ, 0x2 ;  /* 0x000000090c0c7211 */ /* 0x000fe200078f10ff */
[----:B------:R-:W-:Y:S01]  /*0570*/  VOTEU.ALL UP0, P0 ;  /* 0x00000000003f7886 */ /* 0x000fe20000000000 */
[----:B------:R-:W-:Y:S01]  /*0580*/  SHF.R.S32.HI R3, RZ, 0x1f, R2 ;  /* 0x0000001fff037819 */ /* 0x000fe20000011402 */
[----:B------:R-:W-:Y:S01]  /*0590*/  VOTEU.ALL UP2, P1 ;  /* 0x00000000003f7886 */ /* 0x000fe20000840000 */
[----:B------:R-:W-:Y:S01]  /*05a0*/  LOP3.LUT R11, R11, 0xfffffffc, RZ, 0xc0, !PT ;  /* 0xfffffffc0b0b7812 */ /* 0x000fe200078ec0ff */
[----:B------:R-:W2:Y:S01]  /*05b0*/  @!UP1 S2UR UR7, SR_CgaCtaId ;  /* 0x00000000000799c3 */ /* 0x000ea20000008800 */
[----:B------:R-:W-:Y:S01]  /*05c0*/  LOP3.LUT R12, R12, 0x3ffffffc, RZ, 0xc0, !PT ;  /* 0x3ffffffc0c0c7812 */ /* 0x000fe200078ec0ff */
[----:B------:R-:W-:Y:S01]  /*05d0*/  @!UP1 UMOV UR6, 0x400 ;  /* 0x0000040000069882 */ /* 0x000fe20000000000 */
[----:B------:R-:W-:Y:S01]  /*05e0*/  LEA.HI R3, R3, R2, RZ, 0x2 ;  /* 0x0000000203037211 */ /* 0x000fe200078f10ff */
[----:B------:R-:W-:Y:S01]  /*05f0*/  IMAD.IADD R11, R0, 0x1, -R11 ;  /* 0x00000001000b7824 */ /* 0x000fe200078e0a0b */
[----:B------:R-:W-:Y:S01]  /*0600*/  @!UP2 UMOV UR9, 0x400 ;  /* 0x000004000009a882 */ /* 0x000fe20000000000 */
[----:B------:R-:W-:Y:S01]  /*0610*/  IMAD.IADD R12, R9, 0x1, -R12 ;  /* 0x00000001090c7824 */ /* 0x000fe200078e0a0c */
[----:B------:R-:W-:Y:S01]  /*0620*/  LOP3.LUT R3, R3, 0xfffffffc, RZ, 0xc0, !PT ;  /* 0xfffffffc03037812 */ /* 0x000fe200078ec0ff */
[----:B------:R-:W5:Y:S01]  /*0630*/  @!UP2 S2UR UR10, SR_CgaCtaId ;  /* 0x00000000000aa9c3 */ /* 0x000f620000008800 */
[----:B-1----:R-:W-:Y:S01]  /*0640*/  IMAD.MOV R13, RZ, RZ, -R13 ;  /* 0x000000ffff0d7224 */ /* 0x002fe200078e0a0d */
[----:B------:R-:W-:Y:S01]  /*0650*/  VOTEU.ALL UP3, P1 ;  /* 0x00000000003f7886 */ /* 0x000fe20000860000 */
[----:B------:R-:W-:Y:S01]  /*0660*/  IMAD R11, R12, 0x4, R11 ;  /* 0x000000040c0b7824 */ /* 0x000fe200078e020b */
[----:B------:R-:W-:Y:S01]  /*0670*/  VOTEU.ALL UP4, P1 ;  /* 0x00000000003f7886 */ /* 0x000fe20000880000 */
[----:B------:R-:W-:Y:S01]  /*0680*/  IMAD.IADD R9, R2, 0x1, -R3 ;  /* 0x0000000102097824 */ /* 0x000fe200078e0a03 */
[----:B0-----:R-:W-:Y:S01]  /*0690*/  I2FP.F32.U32 R2, R6 ;  /* 0x0000000600027245 */ /* 0x001fe20000201000 */
[----:B---3--:R-:W-:Y:S01]  /*06a0*/  IMAD R21, R14, R13, UR12 ;  /* 0x0000000c0e157e24 */ /* 0x008fe2000f8e020d */
[C---:B------:R-:W-:Y:S01]  /*06b0*/  LEA.HI R0, R11.reuse, R11, RZ, 0x1 ;  /* 0x0000000b0b007211 */ /* 0x040fe200078f08ff */
[C---:B------:R-:W-:Y:S01]  /*06c0*/  IMAD.SHL.U32 R56, R11.reuse, 0x4, RZ ;  /* 0x000000040b387824 */ /* 0x040fe200078e00ff */
[----:B------:R-:W-:Y:S01]  /*06d0*/  VOTEU.ALL UP5, P1 ;  /* 0x00000000003f7886 */ /* 0x000fe200008a0000 */
[----:B------:R-:W-:Y:S01]  /*06e0*/  FMUL R2, R2, UR4 ;  /* 0x0000000402027c20 */ /* 0x000fe20008400000 */
[----:B------:R-:W-:Y:S01]  /*06f0*/  LOP3.LUT R0, R0, 0xfffffffe, RZ, 0xc0, !PT ;  /* 0xfffffffe00007812 */ /* 0x000fe200078ec0ff */
[----:B------:R-:W-:Y:S01]  /*0700*/  UMOV UR4, 0x20 ;  /* 0x0000002000047882 */ /* 0x000fe20000000000 */
[----:B------:R-:W-:Y:S01]  /*0710*/  LOP3.LUT R56, R11, 0xc, R56, 0x78, !PT ;  /* 0x0000000c0b387812 */ /* 0x000fe200078e7838 */
[----:B------:R-:W-:-:S04]  /*0720*/  @!UP1 UIADD3 UR4, -UR4, 0x100000, URZ ;  /* 0x0010000004049890 */ /* 0x000fc8000fffe13f */
[----:B------:R-:W-:Y:S02]  /*0730*/  @!UP1 USHF.L.U32 UR5, UR4, 0xb, URZ ;  /* 0x0000000b04059899 */ /* 0x000fe4000800063f */
[----:B------:R-:W-:Y:S01]  /*0740*/  @!UP1 USHF.L.U32 UR4, UR4, 0x1, URZ ;  /* 0x0000000104049899 */ /* 0x000fe2000800063f */
[----:B----4-:R-:W-:Y:S01]  /*0750*/  ISETP.EQ.U32.AND P2, PT, R15, 0x1, PT ;  /* 0x000000010f00780c */ /* 0x010fe20003f42070 */
[----:B------:R-:W-:Y:S01]  /*0760*/  IMAD.IADD R0, R11, 0x1, -R0 ;  /* 0x000000010b007824 */ /* 0x000fe200078e0a00 */
[----:B------:R-:W0:Y:S01]  /*0770*/  F2I.U32.TRUNC.NTZ R2, R2 ;  /* 0x0000000200027305 */ /* 0x000e22000020f000 */
[----:B--2---:R-:W-:Y:S01]  /*0780*/  @!UP1 ULEA UR8, UR7, UR6, 0x18 ;  /* 0x0000000607089291 */ /* 0x004fe2000f8ec03f */
[----:B------:R-:W-:Y:S01]  /*0790*/  R2UR UR43, R16 ;  /* 0x00000000102b72ca */ /* 0x000fe200000e0000 */
[----:B------:R-:W-:-:S04]  /*07a0*/  @!UP2 UIADD3 UR6, -UR11, 0x100000, URZ ;  /* 0x001000000b06a890 */ /* 0x000fc8000fffe13f */
[----:B------:R-:W-:Y:S02]  /*07b0*/  @!UP2 USHF.L.U32 UR7, UR6, 0xb, URZ ;  /* 0x0000000b0607a899 */ /* 0x000fe4000800063f */
[----:B------:R-:W-:Y:S01]  /*07c0*/  @!UP2 USHF.L.U32 UR6, UR6, 0x1, URZ ;  /* 0x000000010606a899 */ /* 0x000fe2000800063f */
[----:B------:R-:W-:Y:S01]  /*07d0*/  ISETP.NE.AND P3, PT, R0, R21, PT ;  /* 0x000000150000720c */ /* 0x000fe20003f65270 */
[----:B------:R-:W-:Y:S01]  /*07e0*/  VOTEU.ALL UP1, P0 ;  /* 0x00000000003f7886 */ /* 0x000fe20000020000 */
[----:B-----5:R-:W-:Y:S01]  /*07f0*/  @!UP2 ULEA UR9, UR10, UR9, 0x18 ;  /* 0x000000090a09a291 */ /* 0x020fe2000f8ec03f */
[----:B------:R-:W-:Y:S01]  /*0800*/  LOP3.LUT P0, RZ, R5, 0x7, RZ, 0xc0, !PT ;  /* 0x0000000705ff7812 */ /* 0x000fe2000780c0ff */
[----:B------:R-:W-:Y:S01]  /*0810*/  VOTEU.ALL UP2, P1 ;  /* 0x00000000003f7886 */ /* 0x000fe20000840000 */
[----:B------:R-:W-:Y:S02]  /*0820*/  ISETP.NE.AND P1, PT, R9, 0x3, PT ;  /* 0x000000030900780c */ /* 0x000fe40003f25270 */
[----:B------:R-:W-:-:S02]  /*0830*/  ISETP.LT.U32.AND P0, PT, R56, 0x8, !P0 ;  /* 0x000000083800780c */ /* 0x000fc40004701070 */
[----:B------:R-:W-:Y:S01]  /*0840*/  ISETP.EQ.OR P1, PT, R9, RZ, !P1 ;  /* 0x000000ff0900720c */ /* 0x000fe20004f22670 */
[----:B------:R-:W1:Y:S02]  /*0850*/  FENCE.VIEW.ASYNC.S ;  /* 0x00000000000073c6 */ /* 0x000e640000000000 */
[----:B-1----:R1:W2:Y:S01]  /*0860*/  @!UP0 SYNCS.EXCH.64 URZ, [UR8+0xa0], UR4 ;  /* 0x0000a004083f85b2 */ /* 0x0022a20008000100 */
[----:B0-----:R-:W-:Y:S01]  /*0870*/  IMAD.MOV R20, RZ, RZ, -R2 ;  /* 0x000000ffff147224 */ /* 0x001fe200078e0a02 */
[----:B------:R-:W-:-:S03]  /*0880*/  @P3 LEA.HI R0, R56, R56, RZ, 0x1 ;  /* 0x0000003838003211 */ /* 0x000fc600078f08ff */
[----:B------:R-:W-:Y:S01]  /*0890*/  IMAD R3, R25, R20, R6 ;  /* 0x0000001419037224 */ /* 0x000fe200078e0206 */
[----:B------:R-:W-:Y:S02]  /*08a0*/  ISETP.EQ.AND P1, PT, R10, RZ, P1 ;  /* 0x000000ff0a00720c */ /* 0x000fe40000f22270 */
[----:B------:R-:W-:Y:S02]  /*08b0*/  @P3 SHF.R.S32.HI R0, RZ, 0x1, R0 ;  /* 0x00000001ff003819 */ /* 0x000fe40000011400 */
[----:B------:R-:W-:Y:S02]  /*08c0*/  SEL R23, RZ, 0x1, !P1 ;  /* 0x00000001ff177807 */ /* 0x000fe40004800000 */
[----:B------:R-:W-:Y:S02]  /*08d0*/  @P3 ISETP.NE.AND P5, PT, R0, R3, PT ;  /* 0x000000030000320c */ /* 0x000fe40003fa5270 */
[----:B------:R-:W-:Y:S01]  /*08e0*/  SEL R0, RZ, 0x1, !P0 ;  /* 0x00000001ff007807 */ /* 0x000fe20004000000 */
[----:B------:R1:W0:Y:S01]  /*08f0*/  @!UP1 SYNCS.EXCH.64 URZ, [UR8+0xa8], UR4 ;  /* 0x0000a804083f95b2 */ /* 0x0002220008000100 */
[----:B------:R-:W-:Y:S01]  /*0900*/  NOP ;  /* 0x0000000000007918 */ /* 0x000fe20000000000 */
[----:B------:R-:W-:-:S02]  /*0910*/  @P3 SEL R57, RZ, 0x1, P5 ;  /* 0x00000001ff393807 */ /* 0x000fc40002800000 */
[----:B------:R-:W-:Y:S02]  /*0920*/  SEL R23, R23, 0x2, P6 ;  /* 0x0000000217177807 */ /* 0x000fe40003000000 */
[----:B------:R-:W-:Y:S01]  /*0930*/  LOP3.LUT R57, R57, R0, RZ, 0xc0, !PT ;  /* 0x0000000039397212 */ /* 0x000fe200078ec0ff */
[----:B------:R1:W3:Y:S01]  /*0940*/  @!UP2 SYNCS.EXCH.64 URZ, [UR9+0x80], UR6 ;  /* 0x00008006093fa5b2 */ /* 0x0002e20008000100 */
[----:B------:R1:W4:Y:S01]  /*0950*/  @!UP3 SYNCS.EXCH.64 URZ, [UR9+0x88], UR6 ;  /* 0x00008806093fb5b2 */ /* 0x0003220008000100 */
[----:B------:R1:W0:Y:S01]  /*0960*/  @!UP4 SYNCS.EXCH.64 URZ, [UR9+0x90], UR6 ;  /* 0x00009006093fc5b2 */ /* 0x0002220008000100 */
[----:B------:R1:W0:Y:S01]  /*0970*/  @!UP5 SYNCS.EXCH.64 URZ, [UR9+0x98], UR6 ;  /* 0x00009806093fd5b2 */ /* 0x0002220008000100 */
[----:B------:R-:W-:Y:S01]  /*0980*/  NOP ;  /* 0x0000000000007918 */ /* 0x000fe20000000000 */
[----:B-12---:R-:W-:Y:S05]  /*0990*/  @!P2 BRA `(.L_x_3) ;  /* 0x000000000008a947 */ /* 0x006fea0003800000 */
[----:B0--34-:R-:W-:Y:S01]  /*09a0*/  UCGABAR_ARV ;  /* 0x00000000000079c7 */ /* 0x019fe20008000000 */
[----:B------:R-:W-:Y:S05]  /*09b0*/  BRA `(.L_x_4) ;  /* 0x0000000000047947 */ /* 0x000fea0003800000 */
.L_x_3:
[----:B0--34-:R-:W-:Y:S01]  /*09c0*/  NOP ;  /* 0x0000000000007918 */ /* 0x019fe20000000000 */
.L_x_4:
[----:B------:R-:W-:Y:S01]  /*09d0*/  ULDC.64 UR4, c[0x0][0x598] ;  /* 0x0001660000047ab9 */ /* 0x000fe20000000a00 */
[----:B------:R-:W-:Y:S01]  /*09e0*/  ULDC.64 UR36, c[0x0][0x208] ;  /* 0x0000820000247ab9 */ /* 0x000fe20000000a00 */
[----:B------:R-:W-:-:S04]  /*09f0*/  ISETP.NE.U32.AND P0, PT, RZ, UR4, PT ;  /* 0x00000004ff007c0c */ /* 0x000fc8000bf05070 */
[----:B------:R-:W-:-:S13]  /*0a00*/  ISETP.NE.AND.EX P0, PT, RZ, UR5, PT, P0 ;  /* 0x00000005ff007c0c */ /* 0x000fda000bf05300 */
[----:B------:R-:W-:Y:S05]  /*0a10*/  @!P0 BRA `(.L_x_5) ;  /* 0x00000000001c8947 */ /* 0x000fea0003800000 */
[----:B------:R-:W0:Y:S02]  /*0a20*/  LDC.64 R2, c[0x0][0x598] ;  /* 0x00016600ff027b82 */ /* 0x000e240000000a00 */
[----:B0-----:R-:W2:Y:S02]  /*0a30*/  LDG.E.64 R2, desc[UR36][R2.64] ;  /* 0x0000002402027981 */ /* 0x001ea4000c1e1b00 */
[----:B--2---:R-:W-:-:S04]  /*0a40*/  ISETP.NE.U32.AND P0, PT, R2, RZ, PT ;  /* 0x000000ff0200720c */ /* 0x004fc80003f05070 */
[----:B------:R-:W-:-:S13]  /*0a50*/  ISETP.NE.AND.EX P0, PT, R3, RZ, PT, P0 ;  /* 0x000000ff0300720c */ /* 0x000fda0003f05300 */
[----:B------:R-:W-:Y:S05]  /*0a60*/  @!P0 BRA `(.L_x_5) ;  /* 0x0000000000088947 */ /* 0x000fea0003800000 */
[----:B------:R0:W5:Y:S01]  /*0a70*/  LD.E R58, desc[UR36][R2.64] ;  /* 0x00000024023a7980 */ /* 0x000162000c101900 */
[----:B------:R-:W-:Y:S05]  /*0a80*/  BRA `(.L_x_6) ;  /* 0x0000000000247947 */ /* 0x000fea0003800000 */
.L_x_5:
[----:B------:R-:W-:Y:S02]  /*0a90*/  ULDC.64 UR4, c[0x0][0x588] ;  /* 0x0001620000047ab9 */ /* 0x000fe40000000a00 */
[----:B------:R-:W-:-:S04]  /*0aa0*/  ISETP.NE.U32.AND P0, PT, RZ, UR4, PT ;  /* 0x00000004ff007c0c */ /* 0x000fc8000bf05070 */
[----:B------:R-:W-:-:S13]  /*0ab0*/  ISETP.NE.AND.EX P0, PT, RZ, UR5, PT, P0 ;  /* 0x00000005ff007c0c */ /* 0x000fda000bf05300 */
[----:B------:R-:W-:Y:S05]  /*0ac0*/  @!P0 BRA `(.L_x_7) ;  /* 0x00000000000c8947 */ /* 0x000fea0003800000 */
[----:B------:R-:W0:Y:S02]  /*0ad0*/  LDC.64 R58, c[0x0][0x588] ;  /* 0x00016200ff3a7b82 */ /* 0x000e240000000a00 */
[----:B0-----:R1:W5:Y:S01]  /*0ae0*/  LDG.E R58, desc[UR36][R58.64] ;  /* 0x000000243a3a7981 */ /* 0x001362000c1e1900 */
[----:B------:R-:W-:Y:S05]  /*0af0*/  BRA `(.L_x_6) ;  /* 0x0000000000087947 */ /* 0x000fea0003800000 */
.L_x_7:
[----:B------:R-:W-:Y:S02]  /*0b00*/  ULDC UR4, c[0x0][0x580] ;  /* 0x0001600000047ab9 */ /* 0x000fe40000000800 */
[----:B------:R-:W-:-:S07]  /*0b10*/  IMAD.U32 R58, RZ, RZ, UR4 ;  /* 0x00000004ff3a7e24 */ /* 0x000fce000f8e00ff */
.L_x_6:
[----:B------:R-:W-:Y:S02]  /*0b20*/  ULDC.64 UR4, c[0x0][0x5a0] ;  /* 0x0001680000047ab9 */ /* 0x000fe40000000a00 */
[----:B------:R-:W-:-:S04]  /*0b30*/  ISETP.NE.U32.AND P0, PT, RZ, UR4, PT ;  /* 0x00000004ff007c0c */ /* 0x000fc8000bf05070 */
[----:B------:R-:W-:-:S13]  /*0b40*/  ISETP.NE.AND.EX P0, PT, RZ, UR5, PT, P0 ;  /* 0x00000005ff007c0c */ /* 0x000fda000bf05300 */
[----:B------:R-:W-:Y:S05]  /*0b50*/  @!P0 BRA `(.L_x_8) ;  /* 0x00000000001c8947 */ /* 0x000fea0003800000 */
[----:B0-----:R-:W0:Y:S02]  /*0b60*/  LDC.64 R2, c[0x0][0x5a0] ;  /* 0x00016800ff027b82 */ /* 0x001e240000000a00 */
[----:B0-----:R-:W2:Y:S02]  /*0b70*/  LDG.E.64 R2, desc[UR36][R2.64] ;  /* 0x0000002402027981 */ /* 0x001ea4000c1e1b00 */
[----:B--2---:R-:W-:-:S04]  /*0b80*/  ISETP.NE.U32.AND P0, PT, R2, RZ, PT ;  /* 0x000000ff0200720c */ /* 0x004fc80003f05070 */
[----:B------:R-:W-:-:S13]  /*0b90*/  ISETP.NE.AND.EX P0, PT, R3, RZ, PT, P0 ;  /* 0x000000ff0300720c */ /* 0x000fda0003f05300 */
[----:B------:R-:W-:Y:S05]  /*0ba0*/  @!P0 BRA `(.L_x_8) ;  /* 0x0000000000088947 */ /* 0x000fea0003800000 */
[----:B-1----:R0:W5:Y:S01]  /*0bb0*/  LD.E R59, desc[UR36][R2.64] ;  /* 0x00000024023b7980 */ /* 0x002162000c101900 */
[----:B------:R-:W-:Y:S05]  /*0bc0*/  BRA `(.L_x_9) ;  /* 0x0000000000247947 */ /* 0x000fea0003800000 */
.L_x_8:
[----:B------:R-:W-:Y:S02]  /*0bd0*/  ULDC.64 UR4, c[0x0][0x590] ;  /* 0x0001640000047ab9 */ /* 0x000fe40000000a00 */
[----:B------:R-:W-:-:S04]  /*0be0*/  ISETP.NE.U32.AND P0, PT, RZ, UR4, PT ;  /* 0x00000004ff007c0c */ /* 0x000fc8000bf05070 */
[----:B------:R-:W-:-:S13]  /*0bf0*/  ISETP.NE.AND.EX P0, PT, RZ, UR5, PT, P0 ;  /* 0x00000005ff007c0c */ /* 0x000fda000bf05300 */
[----:B------:R-:W-:Y:S05]  /*0c00*/  @!P0 BRA `(.L_x_10) ;  /* 0x00000000000c8947 */ /* 0x000fea0003800000 */
[----:B0-----:R-:W1:Y:S02]  /*0c10*/  LDC.64 R2, c[0x0][0x590] ;  /* 0x00016400ff027b82 */ /* 0x001e640000000a00 */
[----:B-1----:R1:W5:Y:S01]  /*0c20*/  LDG.E R59, desc[UR36][R2.64] ;  /* 0x00000024023b7981 */ /* 0x002362000c1e1900 */
[----:B------:R-:W-:Y:S05]  /*0c30*/  BRA `(.L_x_9) ;  /* 0x0000000000087947 */ /* 0x000fea0003800000 */
.L_x_10:
[----:B------:R-:W-:Y:S02]  /*0c40*/  ULDC UR4, c[0x0][0x584] ;  /* 0x0001610000047ab9 */ /* 0x000fe40000000800 */
[----:B-1----:R-:W-:-:S07]  /*0c50*/  IMAD.U32 R59, RZ, RZ, UR4 ;  /* 0x00000004ff3b7e24 */ /* 0x002fce000f8e00ff */
.L_x_9:
[----:B01----:R-:W0:Y:S01]  /*0c60*/  LDC R2, c[0x0][0x65c] ;  /* 0x00019700ff027b82 */ /* 0x003e220000000800 */
[----:B------:R-:W-:Y:S01]  /*0c70*/  ULDC UR6, c[0x0][0x28c] ;  /* 0x0000a30000067ab9 */ /* 0x000fe20000000800 */
[----:B------:R-:W-:Y:S01]  /*0c80*/  ISETP.NE.AND P0, PT, R10, 0x2, PT ;  /* 0x000000020a00780c */ /* 0x000fe20003f05270 */
[----:B------:R-:W-:Y:S01]  /*0c90*/  UIADD3 UR6, UR6, 0x7f, URZ ;  /* 0x0000007f06067890 */ /* 0x000fe2000fffe03f */
[----:B------:R-:W-:Y:S01]  /*0ca0*/  IMAD.U32 R10, RZ, RZ, UR12 ;  /* 0x0000000cff0a7e24 */ /* 0x000fe2000f8e00ff */
[----:B------:R-:W-:Y:S01]  /*0cb0*/  UMOV UR38, URZ ;  /* 0x0000003f00267c82 */ /* 0x000fe20008000000 */
[----:B------:R-:W-:Y:S01]  /*0cc0*/  UMOV UR39, URZ ;  /* 0x0000003f00277c82 */ /* 0x000fe20008000000 */
[----:B------:R-:W-:Y:S01]  /*0cd0*/  USHF.R.S32.HI UR7, URZ, 0x1f, UR6 ;  /* 0x0000001f3f077899 */ /* 0x000fe20008011406 */
[----:B------:R-:W-:-:S03]  /*0ce0*/  ULDC.64 UR8, c[0x0][0x650] ;  /* 0x0001940000087ab9 */ /* 0x000fc60000000a00 */
[----:B------:R-:W-:-:S04]  /*0cf0*/  ULEA.HI UR7, UR7, UR6, URZ, 0x7 ;  /* 0x0000000607077291 */ /* 0x000fc8000f8f383f */
[----:B------:R-:W-:Y:S01]  /*0d00*/  USHF.R.S32.HI UR40, URZ, 0x7, UR7 ;  /* 0x000000073f287899 */ /* 0x000fe20008011407 */
[----:B0-----:R-:W-:-:S13]  /*0d10*/  ISETP.NE.AND P1, PT, R2, 0x1, PT ;  /* 0x000000010200780c */ /* 0x001fda0003f25270 */
[----:B------:R-:W0:Y:S01]  /*0d20*/  @P1 LDC R17, c[0x0][0x10] ;  /* 0x00000400ff111b82 */ /* 0x000e220000000800 */
[----:B------:R-:W-:Y:S02]  /*0d30*/  @P1 IMAD.MOV.U32 R7, RZ, RZ, RZ ;  /* 0x000000ffff071224 */ /* 0x000fe400078e00ff */
[----:B------:R-:W-:-:S05]  /*0d40*/  @P1 IMAD.MOV.U32 R11, RZ, RZ, RZ ;  /* 0x000000ffff0b1224 */ /* 0x000fca00078e00ff */
[----:B------:R-:W1:Y:S01]  /*0d50*/  @!P1 LDC R3, c[0x0][0xc] ;  /* 0x00000300ff039b82 */ /* 0x000e620000000800 */
[----:B------:R-:W-:Y:S01]  /*0d60*/  ULDC UR4, c[0x0][0xc] ;  /* 0x0000030000047ab9 */ /* 0x000fe20000000800 */
[----:B------:R-:W-:Y:S02]  /*0d70*/  ULDC UR5, c[0x0][0x10] ;  /* 0x0000040000057ab9 */ /* 0x000fe40000000800 */
[----:B------:R-:W-:-:S04]  /*0d80*/  UIMAD.WIDE.U32 UR4, UR4, UR5, URZ ;  /* 0x00000005040472a5 */ /* 0x000fc8000f8e003f */
[----:B------:R-:W2:Y:S01]  /*0d90*/  LDC R0, c[0x0][0x14] ;  /* 0x00000500ff007b82 */ /* 0x000ea20000000800 */
[----:B0-----:R-:W-:-:S04]  /*0da0*/  @P1 IMAD.WIDE.U32 R16, R17, UR12, R6 ;  /* 0x0000000c11101c25 */ /* 0x001fc8000f8e0006 */
[----:B------:R-:W-:Y:S02]  /*0db0*/  @P1 IMAD.IADD R17, R17, 0x1, R11 ;  /* 0x0000000111111824 */ /* 0x000fe400078e020b */
[----:B------:R-:W-:Y:S02]  /*0dc0*/  IMAD.MOV.U32 R11, RZ, RZ, RZ ;  /* 0x000000ffff0b7224 */ /* 0x000fe400078e00ff */
[----:B-1----:R-:W-:-:S04]  /*0dd0*/  @!P1 IMAD.WIDE.U32 R10, R6, R3, R10 ;  /* 0x00000003060a9225 */ /* 0x002fc800078e000a */
[----:B------:R-:W-:Y:S02]  /*0de0*/  @!P1 IMAD.MOV.U32 R16, RZ, RZ, R10 ;  /* 0x000000ffff109224 */ /* 0x000fe400078e000a */
[----:B--2---:R-:W-:-:S04]  /*0df0*/  IMAD.WIDE.U32 R12, R0, UR4, RZ ;  /* 0x00000004000c7c25 */ /* 0x004fc8000f8e00ff */
[----:B------:R-:W-:Y:S01]  /*0e00*/  IMAD R3, R0, UR5, RZ ;  /* 0x0000000500037c24 */ /* 0x000fe2000f8e02ff */
[----:B------:R0:W-:Y:S01]  /*0e10*/  STL.64 [R1], R12 ;  /* 0x0000000c01007387 */ /* 0x0001e20000100a00 */
[----:B------:R-:W-:Y:S02]  /*0e20*/  @!P1 IMAD.MOV.U32 R17, RZ, RZ, R11 ;  /* 0x000000ffff119224 */ /* 0x000fe400078e000b */
[----:B------:R-:W-:Y:S01]  /*0e30*/  IMAD.IADD R0, R13, 0x1, R3 ;  /* 0x000000010d007824 */ /* 0x000fe200078e0203 */
[----:B------:R-:W-:Y:S06]  /*0e40*/  @P0 BRA `(.L_x_11) ;  /* 0x0000000000280947 */ /* 0x000fec0003800000 */
[----:B------:R-:W-:Y:S01]  /*0e50*/  UIMAD.WIDE.U32 UR4, UR40, 0x24924925, URZ ;  /* 0x24924925280478a5 */ /* 0x000fe2000f8e003f */
[----:B------:R-:W-:Y:S01]  /*0e60*/  IADD3 R16, P0, R16, R12, RZ ;  /* 0x0000000c10107210 */ /* 0x000fe20007f1e0ff */
[----:B------:R-:W-:Y:S02]  /*0e70*/  UISETP.GE.U32.AND UP0, UPT, UR40, 0x7, UPT ;  /* 0x000000072800788c */ /* 0x000fe4000bf06070 */
[----:B------:R-:W-:Y:S02]  /*0e80*/  UIADD3 UR4, -UR5, UR40, URZ ;  /* 0x0000002805047290 */ /* 0x000fe4000fffe13f */
[----:B------:R-:W-:Y:S01]  /*0e90*/  IMAD.X R17, R0, 0x1, R17, P0 ;  /* 0x0000000100117824 */ /* 0x000fe200000e0611 */
[----:B------:R-:W-:Y:S01]  /*0ea0*/  UMOV UR39, URZ ;  /* 0x0000003f00277c82 */ /* 0x000fe20008000000 */
[----:B------:R-:W-:-:S04]  /*0eb0*/  ULEA.HI UR4, UR4, UR5, URZ, 0x1f ;  /* 0x0000000504047291 */ /* 0x000fc8000f8ff83f */
[----:B------:R-:W-:-:S04]  /*0ec0*/  USHF.R.U32.HI UR4, URZ, 0x2, UR4 ;  /* 0x000000023f047899 */ /* 0x000fc80008011604 */
[----:B------:R-:W-:Y:S02]  /*0ed0*/  @UP0 ULOP3.LUT UR39, UR4, 0x1, URZ, 0xc0, !UPT ;  /* 0x0000000104270892 */ /* 0x000fe4000f8ec03f */
[----:B------:R-:W-:-:S12]  /*0ee0*/  UIMAD UR38, UR4, -0x7, UR40 ;  /* 0xfffffff9042678a4 */ /* 0x000fd8000f8e0228 */
.L_x_11:
[----:B------:R-:W-:Y:S01]  /*0ef0*/  ISETP.GE.U32.AND P0, PT, R16, UR8, PT ;  /* 0x0000000810007c0c */ /* 0x000fe2000bf06070 */
[----:B------:R-:W-:Y:S01]  /*0f00*/  IMAD.MOV.U32 R22, RZ, RZ, -0x1 ;  /* 0xffffffffff167424 */ /* 0x000fe200078e00ff */
[----:B------:R-:W-:Y:S01]  /*0f10*/  PRMT R3, RZ, 0x7610, R3 ;  /* 0x00007610ff037816 */ /* 0x000fe20000000003 */
[----:B------:R-:W-:Y:S01]  /*0f20*/  IMAD.MOV.U32 R18, RZ, RZ, -0x1 ;  /* 0xffffffffff127424 */ /* 0x000fe200078e00ff */
[----:B------:R-:W-:Y:S01]  /*0f30*/  ISETP.GE.U32.AND.EX P0, PT, R17, UR9, PT, P0 ;  /* 0x0000000911007c0c */ /* 0x000fe2000bf06100 */
[----:B------:R-:W-:-:S12]  /*0f40*/  IMAD.MOV.U32 R19, RZ, RZ, -0x1 ;  /* 0xffffffffff137424 */ /* 0x000fd800078e00ff */
[----:B------:R-:W-:Y:S05]  /*0f50*/  @P0 BRA `(.L_x_12) ;  /* 0x0000000400280947 */ /* 0x000fea0003800000 */
[----:B------:R-:W1:Y:S01]  /*0f60*/  LDC.64 R26, c[0x0][0x628] ;  /* 0x00018a00ff1a7b82 */ /* 0x000e620000000a00 */
[----:B------:R-:W-:Y:S02]  /*0f70*/  IMAD.MOV.U32 R10, RZ, RZ, R16 ;  /* 0x000000ffff0a7224 */ /* 0x000fe400078e0010 */
[----:B------:R-:W-:-:S05]  /*0f80*/  IMAD.MOV.U32 R11, RZ, RZ, R17 ;  /* 0x000000ffff0b7224 */ /* 0x000fca00078e0011 */
[----:B------:R-:W2:Y:S08]  /*0f90*/  LDC R18, c[0x0][0x630] ;  /* 0x00018c00ff127b82 */ /* 0x000eb00000000800 */
[----:B------:R-:W3:Y:S01]  /*0fa0*/  LDC.64 R28, c[0x0][0x620] ;  /* 0x00018800ff1c7b82 */ /* 0x000ee20000000a00 */
[----:B-1----:R-:W-:-:S04]  /*0fb0*/  ISETP.NE.U32.AND P0, PT, R26, RZ, PT ;  /* 0x000000ff1a00720c */ /* 0x002fc80003f05070 */
[----:B------:R-:W-:-:S13]  /*0fc0*/  ISETP.NE.AND.EX P0, PT, R27, RZ, PT, P0 ;  /* 0x000000ff1b00720c */ /* 0x000fda0003f05300 */
[----:B--23--:R-:W-:Y:S05]  /*0fd0*/  @!P0 BRA `(.L_x_13) ;  /* 0x0000000000288947 */ /* 0x00cfea0003800000 */
[----:B------:R-:W1:Y:S02]  /*0fe0*/  LDC R3, c[0x0][0x634] ;  /* 0x00018d00ff037b82 */ /* 0x000e640000000800 */
[----:B-1----:R-:W-:-:S05]  /*0ff0*/  IADD3 R3, P0, R16, R3, RZ ;  /* 0x0000000310037210 */ /* 0x002fca0007f1e0ff */
[----:B------:R-:W-:-:S04]  /*1000*/  IMAD.X R19, RZ, RZ, R17, P0 ;  /* 0x000000ffff137224 */ /* 0x000fc800000e0611 */
[----:B------:R-:W-:-:S04]  /*1010*/  IMAD.WIDE.U32 R10, R19, R26, RZ ;  /* 0x0000001a130a7225 */ /* 0x000fc800078e00ff */
[----:B0-----:R-:W-:-:S04]  /*1020*/  IMAD.WIDE.U32 R12, P0, R3, R27, R10 ;  /* 0x0000001b030c7225 */ /* 0x001fc8000780000a */
[----:B------:R-:W-:-:S04]  /*1030*/  IMAD.WIDE.U32 R10, R3, R26, RZ ;  /* 0x0000001a030a7225 */ /* 0x000fc800078e00ff */
[----:B------:R-:W-:Y:S01]  /*1040*/  IMAD.X R15, RZ, RZ, RZ, P0 ;  /* 0x000000ffff0f7224 */ /* 0x000fe200000e06ff */
[----:B------:R-:W-:Y:S01]  /*1050*/  IADD3 RZ, P0, R11, R12, RZ ;  /* 0x0000000c0bff7210 */ /* 0x000fe20007f1e0ff */
[----:B------:R-:W-:-:S04]  /*1060*/  IMAD.MOV.U32 R14, RZ, RZ, R13 ;  /* 0x000000ffff0e7224 */ /* 0x000fc800078e000d */
[----:B------:R-:W-:-:S08]  /*1070*/  IMAD.WIDE.U32.X R10, R19, R27, R14, P0 ;  /* 0x0000001b130a7225 */ /* 0x000fd000000e040e */
.L_x_13:
[----:B------:R-:W1:Y:S01]  /*1080*/  LDC.64 R32, c[0x0][0x640] ;  /* 0x00019000ff207b82 */ /* 0x000e620000000a00 */
[-CC-:B------:R-:W-:Y:S02]  /*1090*/  SHF.R.U64 R30, R10, R18.reuse, R11.reuse ;  /* 0x000000120a1e7219 */ /* 0x180fe4000000120b */
[----:B------:R-:W-:Y:S02]  /*10a0*/  SHF.R.U32.HI R3, RZ, R18, R11 ;  /* 0x00000012ff037219 */ /* 0x000fe4000001160b */
[----:B0-----:R-:W-:-:S03]  /*10b0*/  IADD3 R13, P0, RZ, -R30, RZ ;  /* 0x8000001eff0d7210 */ /* 0x001fc60007f1e0ff */
[----:B------:R-:W0:Y:S02]  /*10c0*/  LDC R14, c[0x0][0x618] ;  /* 0x00018600ff0e7b82 */ /* 0x000e240000000800 */
[----:B------:R-:W-:Y:S02]  /*10d0*/  IMAD.X R3, RZ, RZ, ~R3, P0 ;  /* 0x000000ffff037224 */ /* 0x000fe400000e0e03 */
[----:B------:R-:W-:-:S04]  /*10e0*/  IMAD.WIDE.U32 R10, R13, R28, R16 ;  /* 0x0000001c0d0a7225 */ /* 0x000fc800078e0010 */
[----:B------:R-:W2:Y:S01]  /*10f0*/  LDC R15, c[0x0][0x608] ;  /* 0x00018200ff0f7b82 */ /* 0x000ea20000000800 */
[----:B------:R-:W-:Y:S02]  /*1100*/  IMAD R12, R3, R28, RZ ;  /* 0x0000001c030c7224 */ /* 0x000fe400078e02ff */
[----:B------:R-:W-:Y:S02]  /*1110*/  IMAD.MOV.U32 R28, RZ, RZ, 0x1 ;  /* 0x00000001ff1c7424 */ /* 0x000fe400078e00ff */
[----:B------:R-:W-:Y:S02]  /*1120*/  IMAD R3, R13, R29, R12 ;  /* 0x0000001d0d037224 */ /* 0x000fe400078e020c */
[----:B------:R-:W-:Y:S01]  /*1130*/  IMAD.MOV.U32 R12, RZ, RZ, -0x1 ;  /* 0xffffffffff0c7424 */ /* 0x000fe200078e00ff */
[----:B------:R-:W3:Y:S01]  /*1140*/  LDC R31, c[0x0][0x658] ;  /* 0x00019600ff1f7b82 */ /* 0x000ee20000000800 */
[----:B------:R-:W-:Y:S01]  /*1150*/  IMAD.IADD R3, R11, 0x1, R3 ;  /* 0x000000010b037824 */ /* 0x000fe200078e0203 */
[----:B-1----:R-:W-:-:S04]  /*1160*/  ISETP.NE.U32.AND P0, PT, R32, RZ, PT ;  /* 0x000000ff2000720c */ /* 0x002fc80003f05070 */
[----:B------:R-:W-:Y:S02]  /*1170*/  ISETP.NE.AND.EX P0, PT, R33, RZ, PT, P0 ;  /* 0x000000ff2100720c */ /* 0x000fe40003f05300 */
[----:B------:R-:W1:Y:S01]  /*1180*/  LDC R24, c[0x0][0x600] ;  /* 0x00018000ff187b82 */ /* 0x000e620000000800 */
[-CC-:B0-----:R-:W-:Y:S02]  /*1190*/  SHF.R.U64 R27, R10, R14.reuse, R3.reuse ;  /* 0x0000000e0a1b7219 */ /* 0x181fe40000001203 */
[----:B------:R-:W-:-:S05]  /*11a0*/  SHF.R.U32.HI R10, RZ, R14, R3 ;  /* 0x0000000eff0a7219 */ /* 0x000fca0000011603 */
[----:B------:R-:W0:Y:S01]  /*11b0*/  LDC R22, c[0x0][0x648] ;  /* 0x00019200ff167b82 */ /* 0x000e220000000800 */
[-CC-:B--2---:R-:W-:Y:S02]  /*11c0*/  SHF.R.U64 R35, R27, R15.reuse, R10.reuse ;  /* 0x0000000f1b237219 */ /* 0x184fe4000000120a */
[----:B------:R-:W-:-:S05]  /*11d0*/  SHF.R.U32.HI R10, RZ, R15, R10 ;  /* 0x0000000fff0a7219 */ /* 0x000fca000001160a */
[----:B------:R-:W2:Y:S01]  /*11e0*/  LDC R26, c[0x0][0x638] ;  /* 0x00018e00ff1a7b82 */ /* 0x000ea20000000800 */
[-CC-:B---3--:R-:W-:Y:S02]  /*11f0*/  SHF.R.U64 R34, R35, R31.reuse, R10.reuse ;  /* 0x0000001f23227219 */ /* 0x188fe4000000120a */
[-C--:B------:R-:W-:Y:S02]  /*1200*/  SHF.L.U32 R3, R12, R31.reuse, RZ ;  /* 0x0000001f0c037219 */ /* 0x080fe400000006ff */
[----:B------:R-:W-:Y:S01]  /*1210*/  SHF.R.U32.HI R11, RZ, R31, R10 ;  /* 0x0000001fff0b7219 */ /* 0x000fe2000001160a */
[----:B------:R-:W-:Y:S01]  /*1220*/  IMAD.MOV.U32 R10, RZ, RZ, R34 ;  /* 0x000000ffff0a7224 */ /* 0x000fe200078e0022 */
[----:B------:R-:W-:Y:S01]  /*1230*/  LOP3.LUT R18, RZ, R3, RZ, 0x33, !PT ;  /* 0x00000003ff127212 */ /* 0x000fe200078e33ff */
[----:B------:R-:W3:Y:S01]  /*1240*/  LDC R29, c[0x0][0x610] ;  /* 0x00018400ff1d7b82 */ /* 0x000ee20000000800 */
[----:B------:R-:W-:Y:S05]  /*1250*/  @!P0 BRA `(.L_x_14) ;  /* 0x0000000000288947 */ /* 0x000fea0003800000 */
[----:B------:R-:W4:Y:S02]  /*1260*/  LDC R3, c[0x0][0x64c] ;  /* 0x00019300ff037b82 */ /* 0x000f240000000800 */
[----:B----4-:R-:W-:-:S05]  /*1270*/  IADD3 R3, P0, R34, R3, RZ ;  /* 0x0000000322037210 */ /* 0x010fca0007f1e0ff */
[----:B------:R-:W-:-:S04]  /*1280*/  IMAD.X R19, RZ, RZ, R11, P0 ;  /* 0x000000ffff137224 */ /* 0x000fc800000e060b */
[----:B------:R-:W-:-:S04]  /*1290*/  IMAD.WIDE.U32 R10, R19, R32, RZ ;  /* 0x00000020130a7225 */ /* 0x000fc800078e00ff */
[----:B------:R-:W-:-:S04]  /*12a0*/  IMAD.WIDE.U32 R12, P0, R3, R33, R10 ;  /* 0x00000021030c7225 */ /* 0x000fc8000780000a */
[----:B------:R-:W-:-:S04]  /*12b0*/  IMAD.WIDE.U32 R10, R3, R32, RZ ;  /* 0x00000020030a7225 */ /* 0x000fc800078e00ff */
[----:B------:R-:W-:Y:S01]  /*12c0*/  IMAD.X R15, RZ, RZ, RZ, P0 ;  /* 0x000000ffff0f7224 */ /* 0x000fe200000e06ff */
[----:B------:R-:W-:Y:S01]  /*12d0*/  IADD3 RZ, P0, R11, R12, RZ ;  /* 0x0000000c0bff7210 */ /* 0x000fe20007f1e0ff */
[----:B------:R-:W-:-:S04]  /*12e0*/  IMAD.MOV.U32 R14, RZ, RZ, R13 ;  /* 0x000000ffff0e7224 */ /* 0x000fc800078e000d */
[----:B------:R-:W-:-:S08]  /*12f0*/  IMAD.WIDE.U32.X R10, R19, R33, R14, P0 ;  /* 0x00000021130a7225 */ /* 0x000fd000000e040e */
.L_x_14:
[----:B0-----:R-:W-:Y:S01]  /*1300*/  SHF.R.U64 R7, R10, R22, R11 ;  /* 0x000000160a077219 */ /* 0x001fe2000000120b */
[----:B-1----:R-:W-:Y:S01]  /*1310*/  VIADD R10, R24, 0xffffffff ;  /* 0xffffffff180a7836 */ /* 0x002fe20000000000 */
[----:B------:R-:W-:Y:S01]  /*1320*/  SHF.L.U32 R3, R28, R31, RZ ;  /* 0x0000001f1c037219 */ /* 0x000fe200000006ff */
[----:B------:R-:W-:Y:S01]  /*1330*/  @P1 IMAD R21, R25, R20, R6 ;  /* 0x0000001419151224 */ /* 0x000fe200078e0206 */
[----:B------:R-:W-:Y:S01]  /*1340*/  LOP3.LUT R18, R35, R18, RZ, 0xc0, !PT ;  /* 0x0000001223127212 */ /* 0x000fe200078ec0ff */
[----:B------:R-:W-:Y:S02]  /*1350*/  IMAD.MOV R11, RZ, RZ, -R7 ;  /* 0x000000ffff0b7224 */ /* 0x000fe400078e0a07 */
[----:B------:R-:W-:Y:S02]  /*1360*/  IMAD.MOV.U32 R6, RZ, RZ, 0x1 ;  /* 0x00000001ff067424 */ /* 0x000fe400078e00ff */
[----:B------:R-:W-:Y:S01]  /*1370*/  IMAD R18, R3, R7, R18 ;  /* 0x0000000703127224 */ /* 0x000fe200078e0212 */
[----:B------:R-:W-:Y:S01]  /*1380*/  LOP3.LUT R7, R27, R10, RZ, 0xc0, !PT ;  /* 0x0000000a1b077212 */ /* 0x000fe200078ec0ff */
[----:B--2---:R-:W-:-:S02]  /*1390*/  IMAD R3, R11, R26, R34 ;  /* 0x0000001a0b037224 */ /* 0x004fc400078e0222 */
[----:B---3--:R-:W-:Y:S02]  /*13a0*/  IMAD R22, R18, R29, R21 ;  /* 0x0000001d12167224 */ /* 0x008fe400078e0215 */
[----:B------:R-:W-:Y:S01]  /*13b0*/  IMAD R7, R3, R24, R7 ;  /* 0x0000001803077224 */ /* 0x000fe200078e0207 */
[----:B------:R-:W-:Y:S01]  /*13c0*/  PRMT R3, R6, 0x7610, R3 ;  /* 0x0000761006037816 */ /* 0x000fe20000000003 */
[----:B------:R-:W-:-:S03]  /*13d0*/  IMAD.MOV.U32 R19, RZ, RZ, R30 ;  /* 0x000000ffff137224 */ /* 0x000fc600078e001e */
[----:B------:R-:W-:Y:S02]  /*13e0*/  SEL R18, R7, R22, !P1 ;  /* 0x0000001607127207 */ /* 0x000fe40004800000 */
[----:B------:R-:W-:-:S07]  /*13f0*/  SEL R22, R22, R7, !P1 ;  /* 0x0000000716167207 */ /* 0x000fce0004800000 */
.L_x_12:
[----:B------:R-:W-:Y:S05]  /*1400*/  @!P2 BRA `(.L_x_15) ;  /* 0x00000000000ca947 */ /* 0x000fea0003800000 */
[----:B------:R-:W-:Y:S01]  /*1410*/  UCGABAR_WAIT ;  /* 0x0000000000007dc7 */ /* 0x000fe20008000000 */
[----:B------:R-:W-:Y:S01]  /*1420*/  CCTL.IVALL ;  /* 0x00000000ff00798f */ /* 0x000fe20002000000 */
[----:B------:R-:W-:Y:S05]  /*1430*/  BRA `(.L_x_16) ;  /* 0x0000000000047947 */ /* 0x000fea0003800000 */
.L_x_15:
[----:B------:R-:W-:Y:S06]  /*1440*/  BAR.SYNC.DEFER_BLOCKING 0x0 ;  /* 0x0000000000007b1d */ /* 0x000fec0000010000 */
.L_x_16:
[----:B------:R-:W-:Y:S05]  /*1450*/  @!P4 BRA `(.L_x_17) ;  /* 0x0000003800f8c947 */ /* 0x000fea0003800000 */
[----:B------:R-:W-:-:S13]  /*1460*/  ISETP.GT.U32.AND P0, PT, R36, 0x1, PT ;  /* 0x000000012400780c */ /* 0x000fda0003f04070 */
[----:B------:R-:W-:Y:S05]  /*1470*/  @P0 EXIT ;  /* 0x000000000000094d */ /* 0x000fea0003800000 */
.L_x_18:
[----:B------:R-:W-:-:S08]  /*1480*/  NOP ;  /* 0x0000000000007918 */ /* 0x000fd00000000000 */
[----:B------:R-:W1:Y:S02]  /*1490*/  USETMAXREG.TRY_ALLOC.CTAPOOL UP0, 0xe8 ;  /* 0x000000e8000079c8 */ /* 0x000e640008000600 */
[----:B-1----:R-:W-:-:S13]  /*14a0*/  PLOP3.LUT P0, PT, PT, PT, UP0, 0x80, 0x0 ;  /* 0x000000000000781c */ /* 0x002fda0003f0f008 */
[----:B------:R-:W-:Y:S05]  /*14b0*/  @!P0 BRA `(.L_x_18) ;  /* 0xfffffffc00f08947 */ /* 0x000fea000383ffff */
[----:B------:R-:W-:-:S13]  /*14c0*/  LOP3.LUT P0, RZ, R3, 0xff, RZ, 0xc0, !PT ;  /* 0x000000ff03ff7812 */ /* 0x000fda000780c0ff */
[----:B------:R-:W-:Y:S05]  /*14d0*/  @!P0 EXIT ;  /* 0x000000000000894d */ /* 0x000fea0003800000 */
[----:B------:R-:W2:Y:S01]  /*14e0*/  LDL.64 R6, [R1] ;  /* 0x0000000001067983 */ /* 0x000ea20000100a00 */
[CC--:B------:R-:W-:Y:S01]  /*14f0*/  LEA.HI R3, R8.reuse, R5.reuse, RZ, 0x2 ;  /* 0x0000000508037211 */ /* 0x0c0fe200078f10ff */
[----:B------:R-:W1:Y:S01]  /*1500*/  S2UR UR4, SR_CgaCtaId ;  /* 0x00000000000479c3 */ /* 0x000e620000008800 */
[----:B------:R-:W-:Y:S01]  /*1510*/  LEA.HI R8, R8, R5, RZ, 0x5 ;  /* 0x0000000508087211 */ /* 0x000fe200078f28ff */
[----:B------:R-:W-:Y:S01]  /*1520*/  UMOV UR41, 0x400 ;  /* 0x0000040000297882 */ /* 0x000fe20000000000 */
[----:B------:R-:W-:Y:S01]  /*1530*/  LOP3.LUT R4, R3, 0xfffffffc, RZ, 0xc0, !PT ;  /* 0xfffffffc03047812 */ /* 0x000fe200078ec0ff */
[----:B------:R-:W-:Y:S01]  /*1540*/  UISETP.LT.AND UP0, UPT, UR40, 0x1, UPT ;  /* 0x000000012800788c */ /* 0x000fe2000bf01270 */
[--C-:B------:R-:W-:Y:S01]  /*1550*/  SHF.R.S32.HI R60, RZ, 0x2, R3.reuse ;  /* 0x00000002ff3c7819 */ /* 0x100fe20000011403 */
[----:B------:R-:W-:Y:S01]  /*1560*/  UIADD3 UR5, UR43, -0x1, URZ ;  /* 0xffffffff2b057890 */ /* 0x000fe2000fffe03f */
[----:B------:R-:W-:Y:S01]  /*1570*/  SHF.R.S32.HI R3, RZ, 0x1f, R3 ;  /* 0x0000001fff037819 */ /* 0x000fe20000011403 */
[----:B------:R-:W3:Y:S01]  /*1580*/  LDC R66, c[0x0][0x658] ;  /* 0x00019600ff427b82 */ /* 0x000ee20000000800 */
[----:B------:R-:W-:Y:S01]  /*1590*/  USEL UR42, UR40, 0x1, UP0 ;  /* 0x00000001282a7887 */ /* 0x000fe20008000000 */
[----:B------:R-:W-:Y:S01]  /*15a0*/  IMAD.IADD R4, R5, 0x1, -R4 ;  /* 0x0000000105047824 */ /* 0x000fe200078e0a04 */
[----:B------:R-:W-:Y:S01]  /*15b0*/  LEA.HI R3, R3, R60, RZ, 0x3 ;  /* 0x0000003c03037211 */ /* 0x000fe200078f18ff */
[----:B------:R-:W-:Y:S01]  /*15c0*/  UISETP.NE.AND UP0, UPT, UR5, URZ, UPT ;  /* 0x0000003f0500728c */ /* 0x000fe2000bf05270 */
[----:B------:R-:W-:Y:S01]  /*15d0*/  IMAD.MOV.U32 R5, RZ, RZ, 0x1 ;  /* 0x00000001ff057424 */ /* 0x000fe200078e00ff */
[----:B------:R-:W-:Y:S01]  /*15e0*/  ULDC UR8, c[0x0][0x284] ;  /* 0x0000a10000087ab9 */ /* 0x000fe20000000800 */
[----:B------:R-:W-:Y:S01]  /*15f0*/  LOP3.LUT R3, R3, 0xfffffff8, RZ, 0xc0, !PT ;  /* 0xfffffff803037812 */ /* 0x000fe200078ec0ff */
[----:B------:R-:W4:Y:S01]  /*1600*/  LDC.64 R64, c[0x0][0x5c8] ;  /* 0x00017200ff407b82 */ /* 0x000f220000000a00 */
[----:B------:R-:W-:Y:S01]  /*1610*/  USEL UR7, URZ, 0x1, UP0 ;  /* 0x000000013f077887 */ /* 0x000fe20008000000 */
[----:B------:R-:W-:Y:S01]  /*1620*/  IMAD.SHL.U32 R62, R4, 0x2, RZ ;  /* 0x00000002043e7824 */ /* 0x000fe200078e00ff */
[----:B------:R-:W-:Y:S01]  /*1630*/  LOP3.LUT R74, R23, 0x1, RZ, 0xfc, !PT ;  /* 0x00000001174a7812 */ /* 0x000fe200078efcff */
[----:B------:R-:W-:Y:S01]  /*1640*/  IMAD.IADD R60, R60, 0x1, -R3 ;  /* 0x000000013c3c7824 */ /* 0x000fe200078e0a03 */
[----:B------:R-:W-:Y:S01]  /*1650*/  SHF.R.S32.HI R3, RZ, 0x5, R8 ;  /* 0x00000005ff037819 */ /* 0x000fe20000011408 */
[----:B------:R-:W-:Y:S01]  /*1660*/  USHF.L.U32 UR47, UR40, 0x1, URZ ;  /* 0x00000001282f7899 */ /* 0x000fe2000800063f */
[----:B------:R-:W-:Y:S01]  /*1670*/  IMAD.U32 R75, RZ, RZ, UR7 ;  /* 0x00000007ff4b7e24 */ /* 0x000fe2000f8e00ff */
[----:B------:R-:W0:Y:S01]  /*1680*/  LDC R67, c[0x0][0x288] ;  /* 0x0000a200ff437b82 */ /* 0x000e220000000800 */
[--C-:B------:R-:W-:Y:S01]  /*1690*/  SHF.R.S32.HI R61, RZ, 0x1f, R60.reuse ;  /* 0x0000001fff3d7819 */ /* 0x100fe2000001143c */
[----:B-1----:R-:W-:Y:S01]  /*16a0*/  ULEA UR41, UR4, UR41, 0x18 ;  /* 0x0000002904297291 */ /* 0x002fe2000f8ec03f */
[C---:B------:R-:W-:Y:S01]  /*16b0*/  IMAD R71, R3.reuse, -0x10, -R60 ;  /* 0xfffffff003477824 */ /* 0x040fe200078e0a3c */
[----:B------:R-:W-:Y:S01]  /*16c0*/  USHF.L.U32 UR4, UR5, 0x3, URZ ;  /* 0x0000000305047899 */ /* 0x000fe2000800063f */
[----:B------:R-:W-:Y:S01]  /*16d0*/  SHF.R.S32.HI R63, RZ, 0x1f, R62 ;  /* 0x0000001fff3f7819 */ /* 0x000fe2000001143e */
[----:B------:R-:W-:Y:S01]  /*16e0*/  IMAD.WIDE R60, R3, 0x10, R60 ;  /* 0x00000010033c7825 */ /* 0x000fe200078e023c */
[----:B------:R-:W-:Y:S01]  /*16f0*/  UIADD3 UR5, UR41, 0x180, URZ ;  /* 0x0000018029057890 */ /* 0x000fe2000fffe03f */
[----:B------:R-:W1:Y:S01]  /*1700*/  LDC R69, c[0x0][0x600] ;  /* 0x00018000ff457b82 */ /* 0x000e620000000800 */
[----:B------:R-:W-:Y:S01]  /*1710*/  UIADD3 UR6, UR41, 0x1c180, URZ ;  /* 0x0001c18029067890 */ /* 0x000fe2000fffe03f */
[----:B------:R-:W-:Y:S01]  /*1720*/  IMAD.MOV.U32 R3, RZ, RZ, -0x1 ;  /* 0xffffffffff037424 */ /* 0x000fe200078e00ff */
[----:B------:R-:W-:Y:S01]  /*1730*/  USHF.R.U32.HI UR5, URZ, 0x4, UR5 ;  /* 0x000000043f057899 */ /* 0x000fe20008011605 */
[----:B------:R-:W-:Y:S01]  /*1740*/  VIADD R71, R71, UR8 ;  /* 0x0000000847477c36 */ /* 0x000fe20008000000 */
[----:B------:R-:W-:-:S02]  /*1750*/  USHF.R.U32.HI UR6, URZ, 0x4, UR6 ;  /* 0x000000043f067899 */ /* 0x000fc40008011606 */
[-C--:B---3--:R-:W-:Y:S01]  /*1760*/  SHF.L.U32 R3, R3, R66.reuse, RZ ;  /* 0x0000004203037219 */ /* 0x088fe200000006ff */
[----:B------:R-:W-:Y:S01]  /*1770*/  UIADD3 UR48, UR41, 0x80, URZ ;  /* 0x0000008029307890 */ /* 0x000fe2000fffe03f */
[C---:B----4-:R-:W-:Y:S01]  /*1780*/  SHF.L.U64.HI R65, R64.reuse, 0x3, R65 ;  /* 0x0000000340417819 */ /* 0x050fe20000010241 */
[----:B------:R-:W-:Y:S01]  /*1790*/  ULOP3.LUT UR4, UR4, 0x8, URZ, 0xc0, !UPT ;  /* 0x0000000804047892 */ /* 0x000fe2000f8ec03f */
[----:B------:R-:W-:Y:S01]  /*17a0*/  SHF.L.U32 R66, R5, R66, RZ ;  /* 0x0000004205427219 */ /* 0x000fe200000006ff */
[----:B------:R-:W-:Y:S01]  /*17b0*/  ULOP3.LUT UR5, UR5, 0x3fff, URZ, 0xc0, !UPT ;  /* 0x00003fff05057892 */ /* 0x000fe2000f8ec03f */
[----:B------:R-:W-:Y:S01]  /*17c0*/  IMAD.SHL.U32 R64, R64, 0x8, RZ ;  /* 0x0000000840407824 */ /* 0x000fe200078e00ff */
[----:B------:R-:W-:Y:S01]  /*17d0*/  ULOP3.LUT UR6, UR6, 0x3fff, URZ, 0xc0, !UPT ;  /* 0x00003fff06067892 */ /* 0x000fe2000f8ec03f */
[----:B------:R-:W-:Y:S01]  /*17e0*/  LOP3.LUT R70, RZ, R3, RZ, 0x33, !PT ;  /* 0x00000003ff467212 */ /* 0x000fe200078e33ff */
[----:B0-----:R-:W-:Y:S01]  /*17f0*/  IMAD R67, R4, -0x2, R67 ;  /* 0xfffffffe04437824 */ /* 0x001fe200078e0243 */
[----:B------:R-:W-:-:S02]  /*1800*/  UIADD3 UR42, -UR42, UR40, URZ ;  /* 0x000000282a2a7290 */ /* 0x000fc4000fffe13f */
[----:B------:R-:W-:Y:S02]  /*1810*/  ULEA UR43, UR43, UR48, 0x3 ;  /* 0x000000302b2b7291 */ /* 0x000fe4000f8e183f */
[----:B------:R-:W-:Y:S02]  /*1820*/  ULOP3.LUT UR49, UR4, 0x8, URZ, 0x3c, !UPT ;  /* 0x0000000804317892 */ /* 0x000fe4000f8e3c3f */
[----:B------:R-:W-:Y:S01]  /*1830*/  ULOP3.LUT UR44, UR4, 0x18, URZ, 0x3c, !UPT ;  /* 0x00000018042c7892 */ /* 0x000fe2000f8e3c3f */
[----:B-1----:R-:W-:Y:S01]  /*1840*/  VIADD R69, R69, 0xffffffff ;  /* 0xffffffff45457836 */ /* 0x002fe20000000000 */
[----:B------:R-:W-:Y:S02]  /*1850*/  ULOP3.LUT UR45, UR5, 0x10000, URZ, 0xfc, !UPT ;  /* 0x00010000052d7892 */ /* 0x000fe4000f8efc3f */
[----:B------:R-:W-:Y:S01]  /*1860*/  ULOP3.LUT UR46, UR6, 0x10000, URZ, 0xfc, !UPT ;  /* 0x00010000062e7892 */ /* 0x000fe2000f8efc3f */
[----:B--2---:R-:W-:-:S11]  /*1870*/  SHF.L.U64.HI R68, R6, 0x1, R0 ;  /* 0x0000000106447819 */ /* 0x004fd60000010200 */
.L_x_104:
[----:B------:R-:W-:-:S04]  /*1880*/  SHF.L.U32 R0, R75, 0x1f, RZ ;  /* 0x0000001f4b007819 */ /* 0x000fc800000006ff */
[----:B------:R-:W0:Y:S02]  /*1890*/  SYNCS.PHASECHK.TRANS64.TRYWAIT P0, [UR43+-0x8], R0 ;  /* 0xfffff800ff0075a7 */ /* 0x000e24000800016b */
[----:B01-345:R-:W-:Y:S05]  /*18a0*/  @!P0 BRA `(.L_x_19) ;  /* 0x0000004800c88947 */ /* 0x03bfea0003800000 */
.L_x_129:
[----:B------:R-:W-:Y:S02]  /*18b0*/  ULDC UR4, c[0x0][0x28c] ;  /* 0x0000a30000047ab9 */ /* 0x000fe40000000800 */
[----:B------:R-:W-:-:S13]  /*18c0*/  ISETP.LT.AND P0, PT, RZ, UR4, PT ;  /* 0x00000004ff007c0c */ /* 0x000fda000bf01270 */
[----:B------:R-:W-:Y:S05]  /*18d0*/  @P0 BRA `(.L_x_20) ;  /* 0x0000000000400947 */ /* 0x000fea0003800000 */
[----:B0-----:R-:W-:Y:S01]  /*18e0*/  MOV R0, 0x0 ;  /* 0x0000000000007802 */ /* 0x001fe20000000f00 */
[----:B------:R-:W-:Y:S01]  /*18f0*/  ULDC.64 UR4, c[0x4][0x68] ;  /* 0x01001a0000047ab9 */ /* 0x000fe20000000a00 */
[----:B------:R-:W-:Y:S01]  /*1900*/  ULDC.64 UR6, c[0x4][0x8] ;  /* 0x0100020000067ab9 */ /* 0x000fe20000000a00 */
[----:B------:R-:W-:Y:S01]  /*1910*/  IMAD.U32 R4, RZ, RZ, UR4 ;  /* 0x00000004ff047e24 */ /* 0x000fe2000f8e00ff */
[----:B------:R0:W1:Y:S01]  /*1920*/  LDC.64 R14, c[0x4][R0] ;  /* 0x01000000000e7b82 */ /* 0x0000620000000a00 */
[----:B------:R-:W-:Y:S01]  /*1930*/  IMAD.U32 R5, RZ, RZ, UR5 ;  /* 0x00000005ff057e24 */ /* 0x000fe2000f8e00ff */
[----:B------:R-:W-:Y:S01]  /*1940*/  ULDC.64 UR4, c[0x4][0x70] ;  /* 0x01001c0000047ab9 */ /* 0x000fe20000000a00 */
[----:B------:R-:W-:Y:S02]  /*1950*/  IMAD.U32 R10, RZ, RZ, UR6 ;  /* 0x00000006ff0a7e24 */ /* 0x000fe4000f8e00ff */
[----:B------:R-:W-:Y:S02]  /*1960*/  IMAD.U32 R6, RZ, RZ, UR4 ;  /* 0x00000004ff067e24 */ /* 0x000fe4000f8e00ff */
[----:B------:R-:W-:-:S02]  /*1970*/  IMAD.U32 R7, RZ, RZ, UR5 ;  /* 0x00000005ff077e24 */ /* 0x000fc4000f8e00ff */
[----:B------:R-:W-:Y:S02]  /*1980*/  IMAD.U32 R11, RZ, RZ, UR7 ;  /* 0x00000007ff0b7e24 */ /* 0x000fe4000f8e00ff */
[----:B------:R-:W-:Y:S02]  /*1990*/  IMAD.MOV.U32 R8, RZ, RZ, 0x1e1 ;  /* 0x000001e1ff087424 */ /* 0x000fe400078e00ff */
[----:B------:R-:W-:Y:S02]  /*19a0*/  IMAD.MOV.U32 R12, RZ, RZ, 0x1 ;  /* 0x00000001ff0c7424 */ /* 0x000fe400078e00ff */
[----:B0-----:R-:W-:-:S07]  /*19b0*/  IMAD.MOV.U32 R13, RZ, RZ, RZ ;  /* 0x000000ffff0d7224 */ /* 0x001fce00078e00ff */
[----:B------:R-:W-:-:S07]  /*19c0*/  LEPC R20, `(.L_x_20) ;  /* 0x000000001014794e */ /* 0x000fce0000000000 */
[----:B-1---5:R-:W-:Y:S05]  /*19d0*/  CALL.ABS.NOINC R14 ;  /* 0x000000000e007343 */ /* 0x022fea0003c00000 */
.L_x_20:
[----:B------:R-:W-:-:S13]  /*19e0*/  ISETP.NE.AND P0, PT, R74, 0x3, PT ;  /* 0x000000034a00780c */ /* 0x000fda0003f05270 */
[----:B------:R-:W-:Y:S05]  /*19f0*/  @!P0 BRA `(.L_x_21) ;  /* 0x0000000000048947 */ /* 0x000fea0003800000 */
[----:B------:R-:W-:Y:S01]  /*1a00*/  BPT.TRAP 0x1 ;  /* 0x000000040000795c */ /* 0x000fe20000300000 */
.L_x_21:
[----:B0-----:R-:W-:Y:S02]  /*1a10*/  IMAD.U32 R3, RZ, RZ, UR38 ;  /* 0x00000026ff037e24 */ /* 0x001fe4000f8e00ff */
[----:B------:R-:W-:-:S03]  /*1a20*/  IMAD.U32 R0, RZ, RZ, UR39 ;  /* 0x00000027ff007e24 */ /* 0x000fc6000f8e00ff */
[----:B------:R-:W-:Y:S02]  /*1a30*/  LEA R3, R3, UR41, 0x3 ;  /* 0x0000002903037c11 */ /* 0x000fe4000f8e18ff */
[----:B------:R-:W-:-:S04]  /*1a40*/  SHF.L.U32 R0, R0, 0x1f, RZ ;  /* 0x0000001f00007819 */ /* 0x000fc800000006ff */
[----:B------:R0:W1:Y:S01]  /*1a50*/  SYNCS.PHASECHK.TRANS64.TRYWAIT P1, [R3+URZ], R0 ;  /* 0x00000000030075a7 */ /* 0x000062000802017f */
[----:B------:R-:W-:Y:S05]  /*1a60*/  @!P0 BRA `(.L_x_22) ;  /* 0x0000000000048947 */ /* 0x000fea0003800000 */
[----:B------:R-:W-:Y:S01]  /*1a70*/  BPT.TRAP 0x1 ;  /* 0x000000040000795c */ /* 0x000fe20000300000 */
.L_x_22:
[----:B-1----:R-:W-:Y:S05]  /*1a80*/  @P1 BRA `(.L_x_23) ;  /* 0x0000000000081947 */ /* 0x002fea0003800000 */
[----:B------:R-:W1:Y:S02]  /*1a90*/  SYNCS.PHASECHK.TRANS64.TRYWAIT P1, [R3+URZ], R0 ;  /* 0x00000000030075a7 */ /* 0x000e64000802017f */
[----:B-1----:R-:W-:Y:S05]  /*1aa0*/  @!P1 BRA `(.L_x_24) ;  /* 0x0000004800609947 */ /* 0x002fea0003800000 */
.L_x_23:
[----:B------:R-:W-:Y:S05]  /*1ab0*/  WARPSYNC.ALL ;  /* 0x0000000000007948 */ /* 0x000fea0003800000 */
[----:B------:R-:W-:Y:S01]  /*1ac0*/  ULEA UR8, UR38, UR45, 0xa ;  /* 0x0000002d26087291 */ /* 0x000fe2000f8e503f */
[----:B------:R-:W-:Y:S01]  /*1ad0*/  WARPGROUP.ARRIVE ;  /* 0x00000000000079c5 */ /* 0x000fe20000000000 */
[----:B------:R-:W-:Y:S01]  /*1ae0*/  ULEA UR9, UR38, UR46, 0xa ;  /* 0x0000002e26097291 */ /* 0x000fe2000f8e503f */
[----:B01----:R-:W-:Y:S01]  /*1af0*/  IMAD.U32 R0, RZ, RZ, UR42 ;  /* 0x0000002aff007e24 */ /* 0x003fe2000f8e00ff */
[----:B------:R-:W-:Y:S01]  /*1b00*/  UMOV UR5, 0x40000040 ;  /* 0x4000004000057882 */ /* 0x000fe20000000000 */
[----:B------:R-:W-:-:S02]  /*1b10*/  UMOV UR7, 0x40000040 ;  /* 0x4000004000077882 */ /* 0x000fc40000000000 */
[----:B------:R-:W-:Y:S01]  /*1b20*/  UMOV UR4, UR8 ;  /* 0x0000000800047c82 */ /* 0x000fe20008000000 */
[----:B------:R-:W-:Y:S01]  /*1b30*/  ISETP.GE.AND P1, PT, R0, 0x1, PT ;  /* 0x000000010000780c */ /* 0x000fe20003f26270 */
[----:B------:R-:W-:Y:S02]  /*1b40*/  UMOV UR6, UR9 ;  /* 0x0000000900067c82 */ /* 0x000fe40008000000 */
[----:B------:R-:W-:Y:S01]  /*1b50*/  HGMMA.64x64x16.F32.BF16 R24, gdesc[UR4], RZ, !UPT, gsb0 ;  /* 0x00e00000041879f0 */ /* 0x000fe2000c0018ff */
[----:B------:R-:W-:Y:S02]  /*1b60*/  UIADD3 UR4, UR8, 0x2, URZ ;  /* 0x0000000208047890 */ /* 0x000fe4000fffe03f */
[----:B------:R-:W-:Y:S01]  /*1b70*/  UIADD3 UR6, UR9, 0x2, URZ ;  /* 0x0000000209067890 */ /* 0x000fe2000fffe03f */
[----:B------:R-:W-:Y:S01]  /*1b80*/  UMOV UR5, 0x40000040 ;  /* 0x4000004000057882 */ /* 0x000fe20000000000 */
[----:B------:R-:W-:Y:S01]  /*1b90*/  UMOV UR7, 0x40000040 ;  /* 0x4000004000077882 */ /* 0x000fe20000000000 */
[----:B------:R-:W-:-:S02]  /*1ba0*/  WARPGROUP.DEPBAR.LE gsb0, 0x0 ;  /* 0x00008000000079c5 */ /* 0x000fc40000010000 */
[----:B------:R-:W-:-:S06]  /*1bb0*/  WARPGROUP.ARRIVE ;  /* 0x00000000000079c5 */ /* 0x000fcc0000000000 */
[----:B------:R-:W-:Y:S01]  /*1bc0*/  HGMMA.64x64x16.F32.BF16 R24, gdesc[UR4], R24, gsb0 ;  /* 0x00e00000041879f0 */ /* 0x000fe20008001818 */
[----:B------:R-:W-:Y:S02]  /*1bd0*/  UIADD3 UR4, UR8, 0x4, URZ ;  /* 0x0000000408047890 */ /* 0x000fe4000fffe03f */
[----:B------:R-:W-:Y:S01]  /*1be0*/  UIADD3 UR6, UR9, 0x4, URZ ;  /* 0x0000000409067890 */ /* 0x000fe2000fffe03f */
[----:B------:R-:W-:Y:S01]  /*1bf0*/  UMOV UR5, 0x40000040 ;  /* 0x4000004000057882 */ /* 0x000fe20000000000 */
[----:B------:R-:W-:Y:S01]  /*1c00*/  UMOV UR7, 0x40000040 ;  /* 0x4000004000077882 */ /* 0x000fe20000000000 */
[----:B------:R-:W-:Y:S02]  /*1c10*/  WARPGROUP.DEPBAR.LE gsb0, 0x0 ;  /* 0x00008000000079c5 */ /* 0x000fe40000010000 */
        /* <DEDUP_REMOVED lines=36> */
[----:B------:R-:W-:Y:S03]  /*1e60*/  HGMMA.64x64x16.F32.BF16 R24, gdesc[UR4], R24, gsb0 ;  /* 0x00e00000041879f0 */ /* 0x000fe60008001818 */
[----:B------:R-:W-:Y:S02]  /*1e70*/  WARPGROUP.DEPBAR.LE gsb0, 0x0 ;  /* 0x00008000000079c5 */ /* 0x000fe40000010000 */
[----:B------:R-:W-:Y:S05]  /*1e80*/  @!P1 BRA `(.L_x_25) ;  /* 0x0000000400849947 */ /* 0x000fea0003800000 */
[----:B------:R-:W-:Y:S01]  /*1e90*/  UIADD3 UR8, UR38, 0x1, URZ ;  /* 0x0000000126087890 */ /* 0x000fe2000fffe03f */
[----:B------:R-:W-:Y:S02]  /*1ea0*/  IMAD.U32 R0, RZ, RZ, UR42 ;  /* 0x0000002aff007e24 */ /* 0x000fe4000f8e00ff */
[----:B------:R-:W-:Y:S01]  /*1eb0*/  IMAD.U32 R3, RZ, RZ, UR38 ;  /* 0x00000026ff037e24 */ /* 0x000fe2000f8e00ff */
[----:B------:R-:W-:-:S04]  /*1ec0*/  UISETP.NE.AND UP0, UPT, UR8, 0x7, UPT ;  /* 0x000000070800788c */ /* 0x000fc8000bf05270 */
[----:B------:R-:W-:Y:S02]  /*1ed0*/  USEL UR4, URZ, 0x1, UP0 ;  /* 0x000000013f047887 */ /* 0x000fe40008000000 */
[----:B------:R-:W-:Y:S02]  /*1ee0*/  USEL UR8, UR8, URZ, UP0 ;  /* 0x0000003f08087287 */ /* 0x000fe40008000000 */
[----:B------:R-:W-:-:S06]  /*1ef0*/  ULOP3.LUT UR4, UR39, UR4, URZ, 0x3c, !UPT ;  /* 0x0000000427047292 */ /* 0x000fcc000f8e3c3f */
[----:B------:R-:W-:-:S07]  /*1f00*/  IMAD.U32 R6, RZ, RZ, UR4 ;  /* 0x00000004ff067e24 */ /* 0x000fce000f8e00ff */
.L_x_32:
[----:B------:R-:W-:Y:S05]  /*1f10*/  @!P0 BRA `(.L_x_26) ;  /* 0x0000000000048947 */ /* 0x000fea0003800000 */
[----:B------:R-:W-:Y:S01]  /*1f20*/  BPT.TRAP 0x1 ;  /* 0x000000040000795c */ /* 0x000fe20000300000 */
.L_x_26:
[----:B------:R-:W-:Y:S01]  /*1f30*/  ULEA UR4, UR8, UR41, 0x3 ;  /* 0x0000002908047291 */ /* 0x000fe2000f8e183f */
[----:B------:R-:W-:-:S08]  /*1f40*/  SHF.L.U32 R4, R6, 0x1f, RZ ;  /* 0x0000001f06047819 */ /* 0x000fd000000006ff */
[----:B------:R0:W1:Y:S01]  /*1f50*/  SYNCS.PHASECHK.TRANS64.TRYWAIT P1, [UR4], R4 ;  /* 0x00000004ff0075a7 */ /* 0x0000620008020144 */
[----:B------:R-:W-:Y:S05]  /*1f60*/  @!P0 BRA `(.L_x_27) ;  /* 0x0000000000048947 */ /* 0x000fea0003800000 */
[----:B------:R-:W-:Y:S01]  /*1f70*/  BPT.TRAP 0x1 ;  /* 0x000000040000795c */ /* 0x000fe20000300000 */
.L_x_27:
[----:B-1----:R-:W-:Y:S05]  /*1f80*/  @P1 BRA `(.L_x_28) ;  /* 0x0000000000081947 */ /* 0x002fea0003800000 */
[----:B------:R-:W1:Y:S02]  /*1f90*/  SYNCS.PHASECHK.TRANS64.TRYWAIT P1, [UR4], R4 ;  /* 0x00000004ff0075a7 */ /* 0x000e640008020144 */
[----:B-1----:R-:W-:Y:S05]  /*1fa0*/  @!P1 BRA `(.L_x_29) ;  /* 0x0000004400349947 */ /* 0x002fea0003800000 */
.L_x_28:
[----:B------:R-:W-:Y:S01]  /*1fb0*/  ULEA UR9, UR8, UR45, 0xa ;  /* 0x0000002d08097291 */ /* 0x000fe2000f8e503f */
[----:B------:R-:W-:Y:S01]  /*1fc0*/  WARPGROUP.ARRIVE ;  /* 0x00000000000079c5 */ /* 0x000fe20000000000 */
[----:B------:R-:W-:Y:S01]  /*1fd0*/  ULEA UR10, UR8, UR46, 0xa ;  /* 0x0000002e080a7291 */ /* 0x000fe2000f8e503f */
[----:B------:R-:W-:Y:S01]  /*1fe0*/  UMOV UR5, 0x40000040 ;  /* 0x4000004000057882 */ /* 0x000fe20000000000 */
[----:B------:R-:W-:-:S03]  /*1ff0*/  UMOV UR7, 0x40000040 ;  /* 0x4000004000077882 */ /* 0x000fc60000000000 */
[----:B------:R-:W-:Y:S02]  /*2000*/  UMOV UR4, UR9 ;  /* 0x0000000900047c82 */ /* 0x000fe40008000000 */
[----:B------:R-:W-:Y:S02]  /*2010*/  UMOV UR6, UR10 ;  /* 0x0000000a00067c82 */ /* 0x000fe40008000000 */
[----:B------:R-:W-:Y:S01]  /*2020*/  HGMMA.64x64x16.F32.BF16 R24, gdesc[UR4], R24, gsb0 ;  /* 0x00e00000041879f0 */ /* 0x000fe20008001818 */
        /* <DEDUP_REMOVED lines=51> */
[----:B------:R-:W-:Y:S01]  /*2360*/  BPT.TRAP 0x1 ;  /* 0x000000040000795c */ /* 0x000fe20000300000 */
.L_x_30:
[----:B------:R-:W-:-:S13]  /*2370*/  ISETP.NE.AND P1, PT, R57, RZ, PT ;  /* 0x000000ff3900720c */ /* 0x000fda0003f25270 */
[----:B01----:R-:W-:-:S05]  /*2380*/  @P1 LEA R4, R3, UR41, 0x3 ;  /* 0x0000002903041c11 */ /* 0x003fca000f8e18ff */
[----:B------:R-:W-:-:S05]  /*2390*/  @P1 VIADD R5, R4, 0x38 ;  /* 0x0000003804051836 */ /* 0x000fca0000000000 */
[----:B------:R-:W-:-:S04]  /*23a0*/  @P1 PRMT R5, R56, 0x654, R5 ;  /* 0x0000065438051816 */ /* 0x000fc80000000005 */
[----:B------:R0:W-:Y:S01]  /*23b0*/  @P1 SYNCS.ARRIVE.TRANS64.RED.A1T0 RZ, [R5+URZ], RZ ;  /* 0x000000ff05ff19a7 */ /* 0x0001e2000810043f */
[----:B------:R-:W-:-:S13]  /*23c0*/  ISETP.GT.U32.AND P1, PT, R23, 0x1, PT ;  /* 0x000000011700780c */ /* 0x000fda0003f24070 */
[----:B0-----:R-:W-:Y:S05]  /*23d0*/  @P1 BRA `(.L_x_31) ;  /* 0x0000000000041947 */ /* 0x001fea0003800000 */
[----:B------:R-:W-:Y:S01]  /*23e0*/  BPT.TRAP 0x1 ;  /* 0x000000040000795c */ /* 0x000fe20000300000 */
.L_x_31:
[----:B------:R-:W-:Y:S01]  /*23f0*/  UIADD3 UR8, UR8, 0x1, URZ ;  /* 0x0000000108087890 */ /* 0x000fe2000fffe03f */
[C---:B------:R-:W-:Y:S01]  /*2400*/  ISETP.GT.AND P2, PT, R0.reuse, 0x1, PT ;  /* 0x000000010000780c */ /* 0x040fe20003f44270 */
[----:B------:R-:W-:Y:S02]  /*2410*/  VIADD R3, R3, 0x1 ;  /* 0x0000000103037836 */ /* 0x000fe40000000000 */
[----:B------:R-:W-:Y:S01]  /*2420*/  UISETP.NE.AND UP0, UPT, UR8, 0x7, UPT ;  /* 0x000000070800788c */ /* 0x000fe2000bf05270 */
[----:B------:R-:W-:Y:S02]  /*2430*/  VIADD R0, R0, 0xffffffff ;  /* 0xffffffff00007836 */ /* 0x000fe40000000000 */
[C---:B------:R-:W-:Y:S01]  /*2440*/  ISETP.NE.AND P1, PT, R3.reuse, 0x7, PT ;  /* 0x000000070300780c */ /* 0x040fe20003f25270 */
[----:B------:R-:W-:Y:S02]  /*2450*/  USEL UR4, URZ, 0x1, UP0 ;  /* 0x000000013f047887 */ /* 0x000fe40008000000 */
[----:B------:R-:W-:Y:S01]  /*2460*/  USEL UR8, UR8, URZ, UP0 ;  /* 0x0000003f08087287 */ /* 0x000fe20008000000 */
[----:B------:R-:W-:-:S03]  /*2470*/  SEL R3, R3, RZ, P1 ;  /* 0x000000ff03037207 */ /* 0x000fc60000800000 */
[----:B------:R-:W-:Y:S01]  /*2480*/  LOP3.LUT R6, R6, UR4, RZ, 0x3c, !PT ;  /* 0x0000000406067c12 */ /* 0x000fe2000f8e3cff */
[----:B------:R-:W-:Y:S07]  /*2490*/  @P2 BRA `(.L_x_32) ;  /* 0xfffffff8009c2947 */ /* 0x000fee000383ffff */
.L_x_25:
[----:B------:R-:W0:Y:S01]  /*24a0*/  LDC R0, c[0x0][0x28c] ;  /* 0x0000a300ff007b82 */ /* 0x000e220000000800 */
[----:B------:R-:W-:-:S04]  /*24b0*/  IMAD.U32 R3, RZ, RZ, UR49 ;  /* 0x00000031ff037e24 */ /* 0x000fc8000f8e00ff */
[----:B------:R1:W-:Y:S01]  /*24c0*/  SYNCS.ARRIVE.TRANS64.A1T0 RZ, [R3+UR48], RZ ;  /* 0x000000ff03ff79a7 */ /* 0x0003e20008100030 */
[----:B0-----:R-:W-:-:S13]  /*24d0*/  ISETP.GE.AND P1, PT, R0, 0x1, PT ;  /* 0x000000010000780c */ /* 0x001fda0003f26270 */
[----:B-1----:R-:W-:Y:S05]  /*24e0*/  @!P1 BRA `(.L_x_33) ;  /* 0x0000000000509947 */ /* 0x002fea0003800000 */
[----:B------:R-:W-:Y:S05]  /*24f0*/  @!P0 BRA `(.L_x_34) ;  /* 0x0000000000048947 */ /* 0x000fea0003800000 */
[----:B------:R-:W-:Y:S01]  /*2500*/  BPT.TRAP 0x1 ;  /* 0x000000040000795c */ /* 0x000fe20000300000 */
.L_x_34:
[----:B------:R-:W-:Y:S01]  /*2510*/  ISETP.NE.AND P0, PT, R57, RZ, PT ;  /* 0x000000ff3900720c */ /* 0x000fe20003f05270 */
[----:B------:R-:W-:Y:S01]  /*2520*/  BSSY B0, `(.L_x_35) ;  /* 0x000000e000007945 */ /* 0x000fe20003800000 */
[----:B------:R-:W-:-:S11]  /*2530*/  ISETP.GT.U32.AND P1, PT, R23, 0x1, PT ;  /* 0x000000011700780c */ /* 0x000fd60003f24070 */
[----:B------:R-:W-:Y:S05]  /*2540*/  @!P0 BRA `(.L_x_36) ;  /* 0x00000000002c8947 */ /* 0x000fea0003800000 */
[----:B------:R-:W-:-:S04]  /*2550*/  UIADD3 UR6, UR38, UR42, URZ ;  /* 0x0000002a26067290 */ /* 0x000fc8000fffe03f */
[----:B------:R-:W-:-:S04]  /*2560*/  UIMAD.WIDE.U32 UR4, UR6, 0x24924925, URZ ;  /* 0x24924925060478a5 */ /* 0x000fc8000f8e003f */
[----:B------:R-:W-:-:S04]  /*2570*/  UIADD3 UR4, UR6, -UR5, URZ ;  /* 0x8000000506047290 */ /* 0x000fc8000fffe03f */
[----:B------:R-:W-:-:S04]  /*2580*/  ULEA.HI UR4, UR4, UR5, URZ, 0x1f ;  /* 0x0000000504047291 */ /* 0x000fc8000f8ff83f */
[----:B------:R-:W-:-:S04]  /*2590*/  USHF.R.U32.HI UR4, URZ, 0x2, UR4 ;  /* 0x000000023f047899 */ /* 0x000fc80008011604 */
[----:B------:R-:W-:-:S04]  /*25a0*/  UIMAD UR4, UR4, -0x7, UR6 ;  /* 0xfffffff9040478a4 */ /* 0x000fc8000f8e0206 */
[----:B------:R-:W-:-:S04]  /*25b0*/  ULEA UR4, UR4, UR41, 0x3 ;  /* 0x0000002904047291 */ /* 0x000fc8000f8e183f */
[----:B------:R-:W-:-:S06]  /*25c0*/  UIADD3 UR4, UR4, 0x38, URZ ;  /* 0x0000003804047890 */ /* 0x000fcc000fffe03f */
[----:B------:R-:W-:-:S05]  /*25d0*/  IMAD.U32 R3, RZ, RZ, UR4 ;  /* 0x00000004ff037e24 */ /* 0x000fca000f8e00ff */
[----:B------:R-:W-:-:S04]  /*25e0*/  PRMT R0, R56, 0x654, R3 ;  /* 0x0000065438007816 */ /* 0x000fc80000000003 */
[----:B------:R0:W-:Y:S03]  /*25f0*/  SYNCS.ARRIVE.TRANS64.RED.A1T0 RZ, [R0+URZ], RZ ;  /* 0x000000ff00ff79a7 */ /* 0x0001e6000810043f */
.L_x_36:
[----:B------:R-:W-:Y:S05]  /*2600*/  BSYNC B0 ;  /* 0x0000000000007941 */ /* 0x000fea0003800000 */
.L_x_35:
[----:B------:R-:W-:Y:S05]  /*2610*/  @P1 BRA `(.L_x_33) ;  /* 0x0000000000041947 */ /* 0x000fea0003800000 */
[----:B------:R-:W-:Y:S01]  /*2620*/  BPT.TRAP 0x1 ;  /* 0x000000040000795c */ /* 0x000fe20000300000 */
.L_x_33:
[----:B0-----:R-:W-:Y:S01]  /*2630*/  SHF.L.U32 R0, R75, 0x1f, RZ ;  /* 0x0000001f4b007819 */ /* 0x001fe200000006ff */
[----:B------:R-:W-:Y:S01]  /*2640*/  UISETP.GE.U32.AND UP1, UPT, UR47, 0x7, UPT ;  /* 0x000000072f00788c */ /* 0x000fe2000bf26070 */
[----:B------:R-:W-:Y:S01]  /*2650*/  SHF.R.S32.HI R9, RZ, 0x1f, R19 ;  /* 0x0000001fff097819 */ /* 0x000fe20000011413 */
[----:B------:R-:W-:Y:S01]  /*2660*/  UIADD3 UR38, UR38, UR47, URZ ;  /* 0x0000002f26267290 */ /* 0x000fe2000fffe03f */
[----:B------:R-:W0:Y:S03]  /*2670*/  SYNCS.PHASECHK.TRANS64.TRYWAIT P0, [UR43+0x8], R0 ;  /* 0x00000800ff0075a7 */ /* 0x000e26000800016b */
[----:B------:R-:W-:-:S04]  /*2680*/  UISETP.GT.U32.AND UP0, UPT, UR38, 0x6, UPT ;  /* 0x000000062600788c */ /* 0x000fc8000bf04070 */
[----:B------:R-:W-:Y:S02]  /*2690*/  UISETP.LT.U32.AND UP0, UPT, UR47, 0x7, UP0 ;  /* 0x000000072f00788c */ /* 0x000fe40008701070 */
[----:B------:R-:W-:Y:S02]  /*26a0*/  @UP1 UIMAD.WIDE.U32 UR4, UR38, 0x24924925, URZ ;  /* 0x24924925260418a5 */ /* 0x000fe4000f8e003f */
[----:B------:R-:W-:Y:S02]  /*26b0*/  USEL UR6, URZ, 0x1, !UP0 ;  /* 0x000000013f067887 */ /* 0x000fe4000c000000 */
[----:B------:R-:W-:Y:S02]  /*26c0*/  @UP1 UIADD3 UR4, UR38, -UR5, URZ ;  /* 0x8000000526041290 */ /* 0x000fe4000fffe03f */
[----:B------:R-:W-:Y:S02]  /*26d0*/  ULOP3.LUT UR39, UR39, UR6, URZ, 0x3c, !UPT ;  /* 0x0000000627277292 */ /* 0x000fe4000f8e3c3f */
[----:B------:R-:W-:-:S04]  /*26e0*/  @UP1 ULEA.HI UR4, UR4, UR5, URZ, 0x1f ;  /* 0x0000000504041291 */ /* 0x000fc8000f8ff83f */
[----:B------:R-:W-:-:S04]  /*26f0*/  @UP1 USHF.R.U32.HI UR4, URZ, 0x2, UR4 ;  /* 0x000000023f041899 */ /* 0x000fc80008011604 */
[----:B------:R-:W-:Y:S01]  /*2700*/  @UP1 ULOP3.LUT UR39, UR39, 0x1, UR4, 0x78, !UPT ;  /* 0x0000000127271892 */ /* 0x000fe2000f8e7804 */
[----:B0-----:R-:W-:Y:S11]  /*2710*/  @!P0 BRA `(.L_x_37) ;  /* 0x0000003c00708947 */ /* 0x001ff60003800000 */
.L_x_130:
[----:B------:R-:W-:Y:S01]  /*2720*/  ULDC.64 UR4, c[0x0][0x5d0] ;  /* 0x0001740000047ab9 */ /* 0x000fe20000000a00 */
[----:B------:R-:W-:Y:S01]  /*2730*/  ULDC UR6, c[0x0][0x284] ;  /* 0x0000a10000067ab9 */ /* 0x000fe20000000800 */
[----:B0-----:R-:W-:Y:S02]  /*2740*/  IMAD R0, R9, UR4, RZ ;  /* 0x0000000409007c24 */ /* 0x001fe4000f8e02ff */
[----:B------:R-:W-:Y:S02]  /*2750*/  IMAD.SHL.U32 R12, R18, 0x40, RZ ;  /* 0x00000040120c7824 */ /* 0x000fe400078e00ff */
[C---:B------:R-:W-:Y:S02]  /*2760*/  IMAD R3, R19.reuse, UR5, R0 ;  /* 0x0000000513037c24 */ /* 0x040fe4000f8e0200 */
[----:B------:R-:W-:Y:S01]  /*2770*/  IMAD.SHL.U32 R0, R22, 0x40, RZ ;  /* 0x0000004016007824 */ /* 0x000fe200078e00ff */
[----:B------:R-:W-:Y:S01]  /*2780*/  SHF.R.S32.HI R13, RZ, 0x1f, R12 ;  /* 0x0000001fff0d7819 */ /* 0x000fe2000001140c */
[----:B------:R-:W-:Y:S01]  /*2790*/  IMAD.WIDE.U32 R4, R19, UR4, R62 ;  /* 0x0000000413047c25 */ /* 0x000fe2000f8e003e */
[----:B------:R-:W-:-:S02]  /*27a0*/  ULDC.64 UR4, c[0x0][0x5c8] ;  /* 0x0001720000047ab9 */ /* 0x000fc40000000a00 */
[----:B------:R-:W-:Y:S01]  /*27b0*/  ISETP.GE.AND P0, PT, R0, UR6, PT ;  /* 0x0000000600007c0c */ /* 0x000fe2000bf06270 */
[----:B------:R-:W-:Y:S01]  /*27c0*/  ULDC UR6, c[0x0][0x288] ;  /* 0x0000a20000067ab9 */ /* 0x000fe20000000800 */
[----:B------:R-:W-:Y:S01]  /*27d0*/  IADD3 R4, P1, R12, R4, RZ ;  /* 0x000000040c047210 */ /* 0x000fe20007f3e0ff */
[----:B------:R-:W-:Y:S01]  /*27e0*/  IMAD.WIDE R20, R22, 0x40, R60 ;  /* 0x0000004016147825 */ /* 0x000fe200078e023c */
[----:B------:R-:W-:Y:S02]  /*27f0*/  ISETP.GE.OR P0, PT, R12, UR6, P0 ;  /* 0x000000060c007c0c */ /* 0x000fe40008706670 */
[----:B------:R-:W-:Y:S01]  /*2800*/  IADD3.X R5, R13, R5, R3, P1, !PT ;  /* 0x000000050d057210 */ /* 0x000fe20000ffe403 */
[----:B------:R-:W-:-:S04]  /*2810*/  IMAD R7, R21, UR4, RZ ;  /* 0x0000000415077c24 */ /* 0x000fc8000f8e02ff */
[C---:B------:R-:W-:Y:S02]  /*2820*/  IMAD R7, R20.reuse, UR5, R7 ;  /* 0x0000000514077c24 */ /* 0x040fe4000f8e0207 */
[----:B------:R-:W-:-:S04]  /*2830*/  IMAD.WIDE.U32 R72, R20, UR4, R4 ;  /* 0x0000000414487c25 */ /* 0x000fc8000f8e0004 */
[----:B------:R-:W-:Y:S05]  /*2840*/  @P0 BRA `(.L_x_38) ;  /* 0x0000002000580947 */ /* 0x000fea0003800000 */
[----:B-----5:R-:W-:Y:S01]  /*2850*/  FSETP.NEU.AND P0, PT, R59, RZ, PT ;  /* 0x000000ff3b00720b */ /* 0x020fe20003f0d000 */
[----:B------:R-:W-:Y:S01]  /*2860*/  IMAD.IADD R18, R67, 0x1, -R12 ;  /* 0x0000000143127824 */ /* 0x000fe200078e0a0c */
[----:B------:R-:W-:Y:S01]  /*2870*/  BSSY B0, `(.L_x_38) ;  /* 0x0000213000007945 */ /* 0x000fe20003800000 */
[----:B------:R-:W-:Y:S02]  /*2880*/  IMAD.IADD R0, R71, 0x1, -R0 ;  /* 0x0000000147007824 */ /* 0x000fe400078e0a00 */
[----:B------:R-:W-:Y:S01]  /*2890*/  IMAD.IADD R7, R73, 0x1, R7 ;  /* 0x0000000149077824 */ /* 0x000fe200078e0207 */
[----:B------:R-:W-:-:S04]  /*28a0*/  ISETP.GT.AND P2, PT, R18, RZ, PT ;  /* 0x000000ff1200720c */ /* 0x000fc80003f44270 */
[----:B------:R-:W-:-:S03]  /*28b0*/  ISETP.GT.AND P1, PT, R0, RZ, P2 ;  /* 0x000000ff0000720c */ /* 0x000fc60001724270 */
[----:B------:R-:W-:Y:S10]  /*28c0*/  @!P0 BRA `(.L_x_39) ;  /* 0x0000001400dc8947 */ /* 0x000ff40003800000 */
[----:B------:R-:W0:Y:S01]  /*28d0*/  LDC.64 R76, c[0x0][0x5b8] ;  /* 0x00016e00ff4c7b82 */ /* 0x000e220000000a00 */
[----:B------:R-:W-:-:S07]  /*28e0*/  ULDC.64 UR4, c[0x0][0x5c0] ;  /* 0x0001700000047ab9 */ /* 0x000fce0000000a00 */
[----:B------:R-:W1:Y:S08]  /*28f0*/  LDC.64 R78, c[0x0][0x5b0] ;  /* 0x00016c00ff4e7b82 */ /* 0x000e700000000a00 */
[----:B------:R-:W2:Y:S01]  /*2900*/  LDC.64 R80, c[0x0][0x5a8] ;  /* 0x00016a00ff507b82 */ /* 0x000ea20000000a00 */
[-C--:B0-----:R-:W-:Y:S02]  /*2910*/  IMAD R6, R9, R76.reuse, RZ ;  /* 0x0000004c09067224 */ /* 0x081fe400078e02ff */
[----:B------:R-:W-:-:S04]  /*2920*/  IMAD.WIDE.U32 R4, R19, R76, R62 ;  /* 0x0000004c13047225 */ /* 0x000fc800078e003e */
[----:B------:R-:W-:Y:S01]  /*2930*/  IMAD R73, R19, R77, R6 ;  /* 0x0000004d13497224 */ /* 0x000fe200078e0206 */
[----:B------:R-:W-:Y:S01]  /*2940*/  IADD3 R8, P0, R12, R4, RZ ;  /* 0x000000040c087210 */ /* 0x000fe20007f1e0ff */
[----:B-1----:R-:W-:-:S03]  /*2950*/  IMAD R3, R21, R78, RZ ;  /* 0x0000004e15037224 */ /* 0x002fc600078e02ff */
[----:B------:R-:W-:Y:S01]  /*2960*/  IADD3.X R9, R13, R5, R73, P0, !PT ;  /* 0x000000050d097210 */ /* 0x000fe200007fe449 */
[C---:B------:R-:W-:Y:S02]  /*2970*/  IMAD R77, R20.reuse, R79, R3 ;  /* 0x0000004f144d7224 */ /* 0x040fe400078e0203 */
[----:B------:R-:W-:-:S04]  /*2980*/  IMAD.WIDE.U32 R4, R20, R78, R8 ;  /* 0x0000004e14047225 */ /* 0x000fc800078e0008 */
[----:B------:R-:W-:Y:S01]  /*2990*/  IMAD.IADD R3, R5, 0x1, R77 ;  /* 0x0000000105037824 */ /* 0x000fe200078e024d */
[----:B--2---:R-:W-:-:S04]  /*29a0*/  LEA R10, P0, R4, R80, 0x1 ;  /* 0x00000050040a7211 */ /* 0x004fc800078008ff */
[----:B------:R-:W-:-:S05]  /*29b0*/  LEA.HI.X R11, R4, R81, R3, 0x1, P0 ;  /* 0x00000051040b7211 */ /* 0x000fca00000f0c03 */
[----:B------:R-:W2:Y:S01]  /*29c0*/  @P1 LDG.E.LTC128B.U16 R3, desc[UR36][R10.64] ;  /* 0x000000240a031981 */ /* 0x000ea2000c1e1520 */
[----:B------:R-:W-:Y:S01]  /*29d0*/  IMAD.WIDE.U32 R4, R20, R78, R12 ;  /* 0x0000004e14047225 */ /* 0x000fe200078e000c */
[----:B------:R-:W-:Y:S02]  /*29e0*/  BSSY B1, `(.L_x_40) ;  /* 0x0000015000017945 */ /* 0x000fe40003800000 */
[----:B------:R-:W-:-:S04]  /*29f0*/  IADD3 R14, P0, R62, R4, RZ ;  /* 0x000000043e0e7210 */ /* 0x000fc80007f1e0ff */
[----:B------:R-:W-:Y:S02]  /*2a00*/  IADD3.X R15, R63, R77, R5, P0, !PT ;  /* 0x0000004d3f0f7210 */ /* 0x000fe400007fe405 */
[----:B------:R-:W-:Y:S01]  /*2a10*/  LEA R6, P0, R72, UR4, 0x1 ;  /* 0x0000000448067c11 */ /* 0x000fe2000f8008ff */
[----:B------:R-:W-:-:S03]  /*2a20*/  IMAD.WIDE.U32 R14, R19, R76, R14 ;  /* 0x0000004c130e7225 */ /* 0x000fc600078e000e */
[----:B------:R-:W-:Y:S02]  /*2a30*/  LEA.HI.X R7, R72, UR5, R7, 0x1, P0 ;  /* 0x0000000548077c11 */ /* 0x000fe400080f0c07 */
[----:B------:R-:W-:-:S04]  /*2a40*/  ISETP.GT.AND P0, PT, R18, 0x1, PT ;  /* 0x000000011200780c */ /* 0x000fc80003f04270 */
[----:B------:R-:W-:Y:S01]  /*2a50*/  ISETP.GT.AND P3, PT, R0, RZ, P0 ;  /* 0x000000ff0000720c */ /* 0x000fe20000764270 */
[----:B--2---:R-:W-:-:S04]  /*2a60*/  IMAD.U32 R4, R3, 0x10000, RZ ;  /* 0x0001000003047824 */ /* 0x004fc800078e00ff */
[----:B------:R-:W-:Y:S01]  /*2a70*/  FMUL R5, R4, R59 ;  /* 0x0000003b04057220 */ /* 0x000fe20000400000 */
[----:B------:R-:W-:-:S03]  /*2a80*/  LEA R4, P4, R14, R80, 0x1 ;  /* 0x000000500e047211 */ /* 0x000fc600078808ff */
[----:B------:R-:W-:-:S05]  /*2a90*/  FFMA R5, R24, R58, R5 ;  /* 0x0000003a18057223 */ /* 0x000fca0000000005 */
[----:B------:R-:W-:Y:S01]  /*2aa0*/  F2FP.BF16.F32.PACK_AB R10, RZ, R5 ;  /* 0x00000005ff0a723e */ /* 0x000fe200000010ff */
[----:B------:R-:W-:-:S03]  /*2ab0*/  IMAD.IADD R5, R73, 0x1, R15 ;  /* 0x0000000149057824 */ /* 0x000fc600078e020f */
[----:B------:R-:W-:Y:S01]  /*2ac0*/  PRMT R11, R10, 0x7610, R11 ;  /* 0x000076100a0b7816 */ /* 0x000fe2000000000b */
[----:B------:R-:W-:Y:S01]  /*2ad0*/  IMAD.SHL.U32 R10, R78, 0x8, RZ ;  /* 0x000000084e0a7824 */ /* 0x000fe200078e00ff */
[----:B------:R-:W-:-:S03]  /*2ae0*/  LEA.HI.X R5, R14, R81, R5, 0x1, P4 ;  /* 0x000000510e057211 */ /* 0x000fc600020f0c05 */
[----:B------:R0:W-:Y:S02]  /*2af0*/  @P1 STG.E.U16 desc[UR36][R6.64], R11 ;  /* 0x0000000b06001986 */ /* 0x0001e4000c101524 */
[----:B0-----:R-:W-:Y:S01]  /*2b00*/  SHF.L.U64.HI R11, R78, 0x3, R79 ;  /* 0x000000034e0b7819 */ /* 0x001fe2000001024f */
[----:B------:R-:W-:Y:S06]  /*2b10*/  @!P3 BRA `(.L_x_41) ;  /* 0x000000000004b947 */ /* 0x000fec0003800000 */
[----:B------:R0:W5:Y:S02]  /*2b20*/  LDG.E.LTC128B.U16 R3, desc[UR36][R4.64+0x2] ;  /* 0x0000022404037981 */ /* 0x000164000c1e1520 */
.L_x_41:
[----:B------:R-:W-:Y:S05]  /*2b30*/  BSYNC B1 ;  /* 0x0000000000017941 */ /* 0x000fea0003800000 */
.L_x_40:
[----:B------:R-:W-:Y:S01]  /*2b40*/  IMAD.WIDE.U32 R10, R20, R78, R10 ;  /* 0x0000004e140a7225 */ /* 0x000fe200078e000a */
[----:B------:R-:W-:Y:S02]  /*2b50*/  ISETP.GT.AND P2, PT, R0, 0x8, P2 ;  /* 0x000000080000780c */ /* 0x000fe40001744270 */
[C---:B-----5:R-:W-:Y:S01]  /*2b60*/  PRMT R20, R3.reuse, 0x7610, R20 ;  /* 0x0000761003147816 */ /* 0x060fe20000000014 */
[----:B------:R-:W-:Y:S01]  /*2b70*/  IMAD.U32 R14, R3, 0x10000, RZ ;  /* 0x00010000030e7824 */ /* 0x000fe200078e00ff */
[----:B------:R-:W-:Y:S01]  /*2b80*/  IADD3 R8, P1, R8, R10, RZ ;  /* 0x0000000a08087210 */ /* 0x000fe20007f3e0ff */
[----:B------:R-:W-:Y:S02]  /*2b90*/  IMAD.IADD R77, R77, 0x1, R11 ;  /* 0x000000014d4d7824 */ /* 0x000fe400078e020b */
[----:B------:R-:W-:Y:S02]  /*2ba0*/  FMUL R14, R14, R59 ;  /* 0x0000003b0e0e7220 */ /* 0x000fe40000400000 */
[----:B------:R-:W-:-:S02]  /*2bb0*/  IMAD.X R9, R77, 0x1, R9, P1 ;  /* 0x000000014d097824 */ /* 0x000fc400008e0609 */
[----:B------:R-:W-:Y:S01]  /*2bc0*/  FFMA R25, R25, R58, R14 ;  /* 0x0000003a19197223 */ /* 0x000fe2000000000e */
[----:B------:R-:W-:-:S04]  /*2bd0*/  LEA R14, P1, R8, R80, 0x1 ;  /* 0x00000050080e7211 */ /* 0x000fc800078208ff */
[----:B------:R-:W-:Y:S02]  /*2be0*/  F2FP.BF16.F32.PACK_AB R25, RZ, R25 ;  /* 0x00000019ff19723e */ /* 0x000fe400000010ff */
[----:B------:R-:W-:-:S03]  /*2bf0*/  LEA.HI.X R15, R8, R81, R9, 0x1, P1 ;  /* 0x00000051080f7211 */ /* 0x000fc600008f0c09 */
[----:B------:R1:W-:Y:S04]  /*2c00*/  @P3 STG.E.U16 desc[UR36][R6.64+0x2], R25 ;  /* 0x0000021906003986 */ /* 0x0003e8000c101524 */
[----:B------:R-:W2:Y:S01]  /*2c10*/  @P2 LDG.E.LTC128B.U16 R20, desc[UR36][R14.64] ;  /* 0x000000240e142981 */ /* 0x000ea2000c1e1520 */
[----:B------:R-:W-:Y:S01]  /*2c20*/  IADD3 R12, P1, P3, R62, R10, R12 ;  /* 0x0000000a3e0c7210 */ /* 0x000fe20007b3e00c */
[----:B------:R-:W-:Y:S01]  /*2c30*/  BSSY B1, `(.L_x_42) ;  /* 0x0000011000017945 */ /* 0x000fe20003800000 */
[C---:B------:R-:W-:Y:S02]  /*2c40*/  SHF.L.U64.HI R11, R64.reuse, 0x1, R65 ;  /* 0x00000001400b7819 */ /* 0x040fe40000010241 */
[----:B------:R-:W-:Y:S02]  /*2c50*/  IADD3.X R13, R63, R77, R13, P1, P3 ;  /* 0x0000004d3f0d7210 */ /* 0x000fe40000fe640d */
[----:B------:R-:W-:-:S02]  /*2c60*/  LEA R10, P1, R64, R6, 0x1 ;  /* 0x00000006400a7211 */ /* 0x000fc400078208ff */
[----:B------:R-:W-:Y:S01]  /*2c70*/  ISETP.GT.AND P0, PT, R0, 0x8, P0 ;  /* 0x000000080000780c */ /* 0x000fe20000704270 */
[----:B------:R-:W-:-:S04]  /*2c80*/  IMAD.WIDE.U32 R12, R19, R76, R12 ;  /* 0x0000004c130c7225 */ /* 0x000fc800078e000c */
[----:B------:R-:W-:Y:S02]  /*2c90*/  IMAD.X R11, R11, 0x1, R7, P1 ;  /* 0x000000010b0b7824 */ /* 0x000fe400008e0607 */
[----:B------:R-:W-:Y:S02]  /*2ca0*/  IMAD.IADD R9, R73, 0x1, R13 ;  /* 0x0000000149097824 */ /* 0x000fe400078e020d */
[----:B--2---:R-:W-:-:S04]  /*2cb0*/  IMAD.U32 R8, R20, 0x10000, RZ ;  /* 0x0001000014087824 */ /* 0x004fc800078e00ff */
[----:B------:R-:W-:Y:S01]  /*2cc0*/  FMUL R3, R8, R59 ;  /* 0x0000003b08037220 */ /* 0x000fe20000400000 */
[----:B------:R-:W-:-:S03]  /*2cd0*/  LEA R8, P3, R12, R80, 0x1 ;  /* 0x000000500c087211 */ /* 0x000fc600078608ff */
[----:B------:R-:W-:Y:S01]  /*2ce0*/  FFMA R3, R26, R58, R3 ;  /* 0x0000003a1a037223 */ /* 0x000fe20000000003 */
[----:B------:R-:W-:-:S04]  /*2cf0*/  LEA.HI.X R9, R12, R81, R9, 0x1, P3 ;  /* 0x000000510c097211 */ /* 0x000fc800018f0c09 */
[----:B------:R-:W-:-:S05]  /*2d00*/  F2FP.BF16.F32.PACK_AB R3, RZ, R3 ;  /* 0x00000003ff03723e */ /* 0x000fca00000010ff */
[----:B------:R1:W-:Y:S01]  /*2d10*/  @P2 STG.E.U16 desc[UR36][R10.64], R3 ;  /* 0x000000030a002986 */ /* 0x0003e2000c101524 */
[----:B------:R-:W-:Y:S05]  /*2d20*/  @!P0 BRA `(.L_x_43) ;  /* 0x0000000000048947 */ /* 0x000fea0003800000 */
[----:B------:R2:W5:Y:S02]  /*2d30*/  LDG.E.LTC128B.U16 R20, desc[UR36][R8.64+0x2] ;  /* 0x0000022408147981 */ /* 0x000564000c1e1520 */
.L_x_43:
[----:B------:R-:W-:Y:S05]  /*2d40*/  BSYNC B1 ;  /* 0x0000000000017941 */ /* 0x000fea0003800000 */
.L_x_42:
[----:B-----5:R-:W-:Y:S01]  /*2d50*/  IMAD.U32 R12, R20, 0x10000, RZ ;  /* 0x00010000140c7824 */ /* 0x020fe200078e00ff */
[----:B------:R-:W-:Y:S01]  /*2d60*/  ISETP.GT.AND P1, PT, R18, 0x8, PT ;  /* 0x000000081200780c */ /* 0x000fe20003f24270 */
[----:B------:R-:W-:Y:S02]  /*2d70*/  BSSY B1, `(.L_x_44) ;  /* 0x0000008000017945 */ /* 0x000fe40003800000 */
[----:B------:R-:W-:Y:S01]  /*2d80*/  FMUL R12, R12, R59 ;  /* 0x0000003b0c0c7220 */ /* 0x000fe20000400000 */
[----:B------:R-:W-:-:S03]  /*2d90*/  ISETP.GT.AND P2, PT, R0, RZ, P1 ;  /* 0x000000ff0000720c */ /* 0x000fc60000f44270 */
[----:B------:R-:W-:-:S05]  /*2da0*/  FFMA R12, R27, R58, R12 ;  /* 0x0000003a1b0c7223 */ /* 0x000fca000000000c */
[----:B------:R-:W-:-:S05]  /*2db0*/  F2FP.BF16.F32.PACK_AB R12, RZ, R12 ;  /* 0x0000000cff0c723e */ /* 0x000fca00000010ff */
[----:B------:R3:W-:Y:S01]  /*2dc0*/  @P0 STG.E.U16 desc[UR36][R10.64+0x2], R12 ;  /* 0x0000020c0a000986 */ /* 0x0007e2000c101524 */
[----:B------:R-:W-:Y:S05]  /*2dd0*/  @!P2 BRA `(.L_x_45) ;  /* 0x000000000004a947 */ /* 0x000fea0003800000 */
[----:B------:R4:W5:Y:S02]  /*2de0*/  LDG.E.LTC128B.U16 R20, desc[UR36][R4.64+0x10] ;  /* 0x0000102404147981 */ /* 0x000964000c1e1520 */
.L_x_45:
[----:B------:R-:W-:Y:S05]  /*2df0*/  BSYNC B1 ;  /* 0x0000000000017941 */ /* 0x000fea0003800000 */
.L_x_44:
[----:B---3-5:R-:W-:Y:S01]  /*2e00*/  IMAD.U32 R12, R20, 0x10000, RZ ;  /* 0x00010000140c7824 */ /* 0x028fe200078e00ff */
[----:B------:R-:W-:Y:S01]  /*2e10*/  ISETP.GT.AND P0, PT, R18, 0x9, PT ;  /* 0x000000091200780c */ /* 0x000fe20003f04270 */
[----:B------:R-:W-:Y:S02]  /*2e20*/  BSSY B1, `(.L_x_46) ;  /* 0x0000008000017945 */ /* 0x000fe40003800000 */
[----:B-1----:R-:W-:Y:S01]  /*2e30*/  FMUL R3, R12, R59 ;  /* 0x0000003b0c037220 */ /* 0x002fe20000400000 */
[----:B------:R-:W-:-:S03]  /*2e40*/  ISETP.GT.AND P3, PT, R0, RZ, P0 ;  /* 0x000000ff0000720c */ /* 0x000fc60000764270 */
[----:B------:R-:W-:-:S05]  /*2e50*/  FFMA R3, R28, R58, R3 ;  /* 0x0000003a1c037223 */ /* 0x000fca0000000003 */
[----:B------:R-:W-:-:S05]  /*2e60*/  F2FP.BF16.F32.PACK_AB R3, RZ, R3 ;  /* 0x00000003ff03723e */ /* 0x000fca00000010ff */
[----:B------:R1:W-:Y:S01]  /*2e70*/  @P2 STG.E.U16 desc[UR36][R6.64+0x10], R3 ;  /* 0x0000100306002986 */ /* 0x0003e2000c101524 */
[----:B------:R-:W-:Y:S05]  /*2e80*/  @!P3 BRA `(.L_x_47) ;  /* 0x000000000004b947 */ /* 0x000fea0003800000 */
[----:B------:R3:W5:Y:S02]  /*2e90*/  LDG.E.LTC128B.U16 R20, desc[UR36][R4.64+0x12] ;  /* 0x0000122404147981 */ /* 0x000764000c1e1520 */
.L_x_47:
[----:B------:R-:W-:Y:S05]  /*2ea0*/  BSYNC B1 ;  /* 0x0000000000017941 */ /* 0x000fea0003800000 */
.L_x_46:
[----:B-----5:R-:W-:Y:S01]  /*2eb0*/  IMAD.U32 R12, R20, 0x10000, RZ ;  /* 0x00010000140c7824 */ /* 0x020fe200078e00ff */
[----:B------:R-:W-:Y:S01]  /*2ec0*/  ISETP.GT.AND P1, PT, R0, 0x8, P1 ;  /* 0x000000080000780c */ /* 0x000fe20000f24270 */
[----:B------:R-:W-:Y:S02]  /*2ed0*/  BSSY B1, `(.L_x_48) ;  /* 0x0000007000017945 */ /* 0x000fe40003800000 */
[----:B------:R-:W-:-:S04]  /*2ee0*/  FMUL R12, R12, R59 ;  /* 0x0000003b0c0c7220 */ /* 0x000fc80000400000 */
[----:B------:R-:W-:-:S05]  /*2ef0*/  FFMA R12, R29, R58, R12 ;  /* 0x0000003a1d0c7223 */ /* 0x000fca000000000c */
[----:B------:R-:W-:-:S05]  /*2f00*/  F2FP.BF16.F32.PACK_AB R12, RZ, R12 ;  /* 0x0000000cff0c723e */ /* 0x000fca00000010ff */
[----:B------:R0:W-:Y:S01]  /*2f10*/  @P3 STG.E.U16 desc[UR36][R6.64+0x12], R12 ;  /* 0x0000120c06003986 */ /* 0x0001e2000c101524 */
[----:B------:R-:W-:Y:S05]  /*2f20*/  @!P1 BRA `(.L_x_49) ;  /* 0x0000000000049947 */ /* 0x000fea0003800000 */
[----:B------:R0:W5:Y:S02]  /*2f30*/  LDG.E.LTC128B.U16 R20, desc[UR36][R8.64+0x10] ;  /* 0x0000102408147981 */ /* 0x000164000c1e1520 */
.L_x_49:
[----:B------:R-:W-:Y:S05]  /*2f40*/  BSYNC B1 ;  /* 0x0000000000017941 */ /* 0x000fea0003800000 */
.L_x_48:
[----:B0----5:R-:W-:Y:S01]  /*2f50*/  IMAD.U32 R12, R20, 0x10000, RZ ;  /* 0x00010000140c7824 */ /* 0x021fe200078e00ff */
[----:B------:R-:W-:Y:S01]  /*2f60*/  ISETP.GT.AND P0, PT, R0, 0x8, P0 ;  /* 0x000000080000780c */ /* 0x000fe20000704270 */
[----:B------:R-:W-:Y:S02]  /*2f70*/  BSSY B1, `(.L_x_50) ;  /* 0x0000007000017945 */ /* 0x000fe40003800000 */
[----:B-1----:R-:W-:-:S04]  /*2f80*/  FMUL R3, R12, R59 ;  /* 0x0000003b0c037220 */ /* 0x002fc80000400000 */
[----:B------:R-:W-:-:S05]  /*2f90*/  FFMA R3, R30, R58, R3 ;  /* 0x0000003a1e037223 */ /* 0x000fca0000000003 */
[----:B------:R-:W-:-:S05]  /*2fa0*/  F2FP.BF16.F32.PACK_AB R3, RZ, R3 ;  /* 0x00000003ff03723e */ /* 0x000fca00000010ff */
[----:B------:R0:W-:Y:S01]  /*2fb0*/  @P1 STG.E.U16 desc[UR36][R10.64+0x10], R3 ;  /* 0x000010030a001986 */ /* 0x0001e2000c101524 */
[----:B------:R-:W-:Y:S05]  /*2fc0*/  @!P0 BRA `(.L_x_51) ;  /* 0x0000000000048947 */ /* 0x000fea0003800000 */
[----:B------:R1:W5:Y:S02]  /*2fd0*/  LDG.E.LTC128B.U16 R20, desc[UR36][R8.64+0x12] ;  /* 0x0000122408147981 */ /* 0x000364000c1e1520 */
.L_x_51:
[----:B------:R-:W-:Y:S05]  /*2fe0*/  BSYNC B1 ;  /* 0x0000000000017941 */ /* 0x000fea0003800000 */
.L_x_50:
        /* <DEDUP_REMOVED lines=10> */
.L_x_53:
[----:B------:R-:W-:Y:S05]  /*3090*/  BSYNC B1 ;  /* 0x0000000000017941 */ /* 0x000fea0003800000 */
.L_x_52:
[----:B0----5:R-:W-:Y:S01]  /*30a0*/  IMAD.U32 R12, R20, 0x10000, RZ ;  /* 0x00010000140c7824 */ /* 0x021fe200078e00ff */
        /* <DEDUP_REMOVED lines=9> */
.L_x_55:
[----:B------:R-:W-:Y:S05]  /*3140*/  BSYNC B1 ;  /* 0x0000000000017941 */ /* 0x000fea0003800000 */
.L_x_54:
        /* <DEDUP_REMOVED lines=9> */
.L_x_57:
[----:B------:R-:W-:Y:S05]  /*31e0*/  BSYNC B1 ;  /* 0x0000000000017941 */ /* 0x000fea0003800000 */
.L_x_56:
[----:B0----5:R-:W-:Y:S01]  /*31f0*/  IMAD.U32 R12, R20, 0x10000, RZ ;  /* 0x00010000140c7824 */ /* 0x021fe200078e00ff */
        /* <DEDUP_REMOVED lines=8> */
.L_x_59:
[----:B------:R-:W-:Y:S05]  /*3280*/  BSYNC B1 ;  /* 0x0000000000017941 */ /* 0x000fea0003800000 */
.L_x_58:
        /* <DEDUP_REMOVED lines=10> */
.L_x_61:
[----:B------:R-:W-:Y:S05]  /*3330*/  BSYNC B1 ;  /* 0x0000000000017941 */ /* 0x000fea0003800000 */
.L_x_60:
        /* <DEDUP_REMOVED lines=10> */
.L_x_63:
[----:B------:R-:W-:Y:S05]  /*33e0*/  BSYNC B1 ;  /* 0x0000000000017941 */ /* 0x000fea0003800000 */
.L_x_62:
        /* <DEDUP_REMOVED lines=9> */
.L_x_65:
[----:B------:R-:W-:Y:S05]  /*3480*/  BSYNC B1 ;  /* 0x0000000000017941 */ /* 0x000fea0003800000 */
.L_x_64:
        /* <DEDUP_REMOVED lines=9> */
.L_x_67:
[----:B------:R-:W-:Y:S05]  /*3520*/  BSYNC B1 ;  /* 0x0000000000017941 */ /* 0x000fea0003800000 */
.L_x_66:
        /* <DEDUP_REMOVED lines=10> */
.L_x_69:
[----:B------:R-:W-:Y:S05]  /*35d0*/  BSYNC B1 ;  /* 0x0000000000017941 */ /* 0x000fea0003800000 */
.L_x_68:
        /* <DEDUP_REMOVED lines=10> */
.L_x_71:
[----:B------:R-:W-:Y:S05]  /*3680*/  BSYNC B1 ;  /* 0x0000000000017941 */ /* 0x000fea0003800000 */
.L_x_70:
        /* <DEDUP_REMOVED lines=9> */
.L_x_73:
[----:B------:R-:W-:Y:S05]  /*3720*/  BSYNC B1 ;  /* 0x0000000000017941 */ /* 0x000fea0003800000 */
.L_x_72:
        /* <DEDUP_REMOVED lines=9> */
.L_x_75:
[----:B------:R-:W-:Y:S05]  /*37c0*/  BSYNC B1 ;  /* 0x0000000000017941 */ /* 0x000fea0003800000 */
.L_x_74:
        /* <DEDUP_REMOVED lines=10> */
.L_x_77:
[----:B------:R-:W-:Y:S05]  /*3870*/  BSYNC B1 ;  /* 0x0000000000017941 */ /* 0x000fea0003800000 */
.L_x_76:
        /* <DEDUP_REMOVED lines=10> */
.L_x_79:
[----:B------:R-:W-:Y:S05]  /*3920*/  BSYNC B1 ;  /* 0x0000000000017941 */ /* 0x000fea0003800000 */
.L_x_78:
        /* <DEDUP_REMOVED lines=9> */
.L_x_81:
[----:B------:R-:W-:Y:S05]  /*39c0*/  BSYNC B1 ;  /* 0x0000000000017941 */ /* 0x000fea0003800000 */
.L_x_80:
        /* <DEDUP_REMOVED lines=9> */
.L_x_83:
[----:B------:R-:W-:Y:S05]  /*3a60*/  BSYNC B1 ;  /* 0x0000000000017941 */ /* 0x000fea0003800000 */
.L_x_82:
        /* <DEDUP_REMOVED lines=10> */
.L_x_85:
[----:B------:R-:W-:Y:S05]  /*3b10*/  BSYNC B1 ;  /* 0x0000000000017941 */ /* 0x000fea0003800000 */
.L_x_84:
        /* <DEDUP_REMOVED lines=10> */
.L_x_87:
[----:B------:R-:W-:Y:S05]  /*3bc0*/  BSYNC B1 ;  /* 0x0000000000017941 */ /* 0x000fea0003800000 */
.L_x_86:
        /* <DEDUP_REMOVED lines=9> */
.L_x_89:
[----:B------:R-:W-:Y:S05]  /*3c60*/  BSYNC B1 ;  /* 0x0000000000017941 */ /* 0x000fea0003800000 */
.L_x_88:
        /* <DEDUP_REMOVED lines=9> */
.L_x_91:
[----:B------:R-:W-:Y:S05]  /*3d00*/  BSYNC B1 ;  /* 0x0000000000017941 */ /* 0x000fea0003800000 */
.L_x_90:
        /* <DEDUP_REMOVED lines=10> */
.L_x_93:
[----:B------:R-:W-:Y:S05]  /*3db0*/  BSYNC B1 ;  /* 0x0000000000017941 */ /* 0x000fea0003800000 */
.L_x_92:
        /* <DEDUP_REMOVED lines=10> */
.L_x_95:
[----:B------:R-:W-:Y:S05]  /*3e60*/  BSYNC B1 ;  /* 0x0000000000017941 */ /* 0x000fea0003800000 */
.L_x_94:
[----:B0--345:R-:W-:Y:S01]  /*3e70*/  IMAD.U32 R4, R20, 0x10000, RZ ;  /* 0x0001000014047824 */ /* 0x039fe200078e00ff */
        /* <DEDUP_REMOVED lines=8> */
.L_x_97:
[----:B------:R-:W-:Y:S05]  /*3f00*/  BSYNC B1 ;  /* 0x0000000000017941 */ /* 0x000fea0003800000 */
.L_x_96:
[----:B0----5:R-:W-:Y:S01]  /*3f10*/  IMAD.U32 R4, R20, 0x10000, RZ ;  /* 0x0001000014047824 */ /* 0x021fe200078e00ff */
[----:B------:R-:W-:Y:S01]  /*3f20*/  ISETP.GT.AND P0, PT, R0, 0x8, P0 ;  /* 0x000000080000780c */ /* 0x000fe20000704270 */
[----:B------:R-:W-:Y:S01]  /*3f30*/  @P1 IMAD.MOV.U32 R5, RZ, RZ, R11 ;  /* 0x000000ffff051224 */ /* 0x000fe200078e000b */
[----:B------:R-:W-:Y:S01]  /*3f40*/  BSSY B1, `(.L_x_98) ;  /* 0x0000008000017945 */ /* 0x000fe20003800000 */
[----:B------:R-:W-:Y:S01]  /*3f50*/  FMUL R3, R4, R59 ;  /* 0x0000003b04037220 */ /* 0x000fe20000400000 */
[----:B------:R-:W-:-:S03]  /*3f60*/  @P1 IMAD.MOV.U32 R4, RZ, RZ, R10 ;  /* 0x000000ffff041224 */ /* 0x000fc600078e000a */
[----:B------:R-:W-:-:S05]  /*3f70*/  FFMA R3, R54, R58, R3 ;  /* 0x0000003a36037223 */ /* 0x000fca0000000003 */
[----:B------:R-:W-:-:S05]  /*3f80*/  F2FP.BF16.F32.PACK_AB R3, RZ, R3 ;  /* 0x00000003ff03723e */ /* 0x000fca00000010ff */
[----:B------:R0:W-:Y:S01]  /*3f90*/  @P1 STG.E.U16 desc[UR36][R4.64+0x70], R3 ;  /* 0x0000700304001986 */ /* 0x0001e2000c101524 */
[----:B------:R-:W-:Y:S05]  /*3fa0*/  @!P0 BRA `(.L_x_99) ;  /* 0x0000000000048947 */ /* 0x000fea0003800000 */
[----:B------:R4:W5:Y:S02]  /*3fb0*/  LDG.E.LTC128B.U16 R20, desc[UR36][R8.64+0x72] ;  /* 0x0000722408147981 */ /* 0x000964000c1e1520 */
.L_x_99:
[----:B------:R-:W-:Y:S05]  /*3fc0*/  BSYNC B1 ;  /* 0x0000000000017941 */ /* 0x000fea0003800000 */
.L_x_98:
[----:B------:R-:W-:Y:S05]  /*3fd0*/  @!P0 BRA `(.L_x_100) ;  /* 0x0000000800708947 */ /* 0x000fea0003800000 */
[----:B-----5:R-:W-:-:S04]  /*3fe0*/  IMAD.U32 R20, R20, 0x10000, RZ ;  /* 0x0001000014147824 */ /* 0x020fc800078e00ff */
[----:B------:R-:W-:-:S04]  /*3ff0*/  FMUL R20, R20, R59 ;  /* 0x0000003b14147220 */ /* 0x000fc80000400000 */
[----:B------:R-:W-:-:S05]  /*4000*/  FFMA R20, R55, R58, R20 ;  /* 0x0000003a37147223 */ /* 0x000fca0000000014 */
[----:B------:R-:W-:-:S05]  /*4010*/  F2FP.BF16.F32.PACK_AB R20, RZ, R20 ;  /* 0x00000014ff14723e */ /* 0x000fca00000010ff */
[----:B------:R0:W-:Y:S01]  /*4020*/  STG.E.U16 desc[UR36][R10.64+0x72], R20 ;  /* 0x000072140a007986 */ /* 0x0001e2000c101524 */
[----:B------:R-:W-:Y:S05]  /*4030*/  BRA `(.L_x_100) ;  /* 0x0000000800587947 */ /* 0x000fea0003800000 */
.L_x_39:
[----:B------:R-:W-:Y:S01]  /*4040*/  ISETP.GT.AND P3, PT, R18, 0x1, PT ;  /* 0x000000011200780c */ /* 0x000fe20003f64270 */
[----:B------:R-:W-:Y:S01]  /*4050*/  ULDC.64 UR4, c[0x0][0x5c0] ;  /* 0x0001700000047ab9 */ /* 0x000fe20000000a00 */
[-C--:B------:R-:W-:Y:S01]  /*4060*/  FMUL R24, R24, R58.reuse ;  /* 0x0000003a18187220 */ /* 0x080fe20000400000 */
[----:B------:R-:W-:Y:S01]  /*4070*/  LEA R4, P4, R72, UR4, 0x1 ;  /* 0x0000000448047c11 */ /* 0x000fe2000f8808ff */
[-C--:B------:R-:W-:Y:S01]  /*4080*/  FMUL R25, R25, R58.reuse ;  /* 0x0000003a19197220 */ /* 0x080fe20000400000 */
[----:B------:R-:W-:Y:S01]  /*4090*/  ISETP.GT.AND P0, PT, R0, RZ, P3 ;  /* 0x000000ff0000720c */ /* 0x000fe20001f04270 */
[----:B------:R-:W-:Y:S01]  /*40a0*/  FMUL R26, R26, R58 ;  /* 0x0000003a1a1a7220 */ /* 0x000fe20000400000 */
[----:B------:R-:W-:Y:S01]  /*40b0*/  F2FP.BF16.F32.PACK_AB R24, RZ, R24 ;  /* 0x00000018ff18723e */ /* 0x000fe200000010ff */
[-C--:B------:R-:W-:Y:S01]  /*40c0*/  FMUL R27, R27, R58.reuse ;  /* 0x0000003a1b1b7220 */ /* 0x080fe20000400000 */
[----:B------:R-:W-:Y:S01]  /*40d0*/  LEA.HI.X R5, R72, UR5, R7, 0x1, P4 ;  /* 0x0000000548057c11 */ /* 0x000fe2000a0f0c07 */
[-C--:B------:R-:W-:Y:S01]  /*40e0*/  FMUL R28, R28, R58.reuse ;  /* 0x0000003a1c1c7220 */ /* 0x080fe20000400000 */
[----:B------:R-:W-:Y:S01]  /*40f0*/  F2FP.BF16.F32.PACK_AB R25, RZ, R25 ;  /* 0x00000019ff19723e */ /* 0x000fe200000010ff */
[-C--:B------:R-:W-:Y:S01]  /*4100*/  FMUL R29, R29, R58.reuse ;  /* 0x0000003a1d1d7220 */ /* 0x080fe20000400000 */
[----:B------:R-:W-:Y:S01]  /*4110*/  ISETP.GT.AND P2, PT, R0, 0x8, P2 ;  /* 0x000000080000780c */ /* 0x000fe20001744270 */
[----:B------:R-:W-:Y:S01]  /*4120*/  @P1 STG.E.U16 desc[UR36][R4.64], R24 ;  /* 0x0000001804001986 */ /* 0x000fe2000c101524 */
[----:B------:R-:W-:Y:S01]  /*4130*/  ISETP.GT.AND P1, PT, R18, 0x8, PT ;  /* 0x000000081200780c */ /* 0x000fe20003f24270 */
[----:B------:R-:W-:Y:S01]  /*4140*/  FMUL R30, R30, R58 ;  /* 0x0000003a1e1e7220 */ /* 0x000fe20000400000 */
[C---:B------:R-:W-:Y:S01]  /*4150*/  SHF.L.U64.HI R3, R64.reuse, 0x1, R65 ;  /* 0x0000000140037819 */ /* 0x040fe20000010241 */
[----:B------:R-:W-:Y:S01]  /*4160*/  @P0 STG.E.U16 desc[UR36][R4.64+0x2], R25 ;  /* 0x0000021904000986 */ /* 0x000fe2000c101524 */
[----:B------:R-:W-:Y:S01]  /*4170*/  LEA R6, P5, R64, R4, 0x1 ;  /* 0x0000000440067211 */ /* 0x000fe200078a08ff */
[-C--:B------:R-:W-:Y:S01]  /*4180*/  FMUL R31, R31, R58.reuse ;  /* 0x0000003a1f1f7220 */ /* 0x080fe20000400000 */
[----:B------:R-:W-:Y:S01]  /*4190*/  ISETP.GT.AND P3, PT, R0, 0x8, P3 ;  /* 0x000000080000780c */ /* 0x000fe20001f64270 */
[-C--:B------:R-:W-:Y:S01]  /*41a0*/  FMUL R32, R32, R58.reuse ;  /* 0x0000003a20207220 */ /* 0x080fe20000400000 */
[----:B------:R-:W-:Y:S01]  /*41b0*/  ISETP.GT.AND P0, PT, R18, 0x9, PT ;  /* 0x000000091200780c */ /* 0x000fe20003f04270 */
[----:B------:R-:W-:Y:S01]  /*41c0*/  IMAD.X R7, R3, 0x1, R5, P5 ;  /* 0x0000000103077824 */ /* 0x000fe200028e0605 */
[----:B------:R-:W-:Y:S01]  /*41d0*/  ISETP.GT.AND P4, PT, R0, RZ, P1 ;  /* 0x000000ff0000720c */ /* 0x000fe20000f84270 */
[----:B------:R-:W-:Y:S01]  /*41e0*/  FMUL R33, R33, R58 ;  /* 0x0000003a21217220 */ /* 0x000fe20000400000 */
[----:B------:R-:W-:Y:S01]  /*41f0*/  F2FP.BF16.F32.PACK_AB R26, RZ, R26 ;  /* 0x0000001aff1a723e */ /* 0x000fe200000010ff */
[-C--:B------:R-:W-:Y:S01]  /*4200*/  FMUL R34, R34, R58.reuse ;  /* 0x0000003a22227220 */ /* 0x080fe20000400000 */
[----:B------:R-:W-:Y:S01]  /*4210*/  ISETP.GT.AND P5, PT, R0, RZ, P0 ;  /* 0x000000ff0000720c */ /* 0x000fe200007a4270 */
[----:B------:R-:W-:Y:S01]  /*4220*/  FMUL R35, R35, R58 ;  /* 0x0000003a23237220 */ /* 0x000fe20000400000 */
[----:B------:R-:W-:Y:S01]  /*4230*/  F2FP.BF16.F32.PACK_AB R27, RZ, R27 ;  /* 0x0000001bff1b723e */ /* 0x000fe200000010ff */
[----:B------:R-:W-:Y:S01]  /*4240*/  @P2 STG.E.U16 desc[UR36][R6.64], R26 ;  /* 0x0000001a06002986 */ /* 0x000fe2000c101524 */
[----:B------:R-:W-:Y:S01]  /*4250*/  F2FP.BF16.F32.PACK_AB R28, RZ, R28 ;  /* 0x0000001cff1c723e */ /* 0x000fe200000010ff */
[-C--:B------:R-:W-:Y:S01]  /*4260*/  FMUL R36, R36, R58.reuse ;  /* 0x0000003a24247220 */ /* 0x080fe20000400000 */
[----:B------:R-:W-:Y:S01]  /*4270*/  ISETP.GT.AND P2, PT, R0, 0x8, P1 ;  /* 0x000000080000780c */ /* 0x000fe20000f44270 */
[----:B------:R-:W-:Y:S01]  /*4280*/  @P3 STG.E.U16 desc[UR36][R6.64+0x2], R27 ;  /* 0x0000021b06003986 */ /* 0x000fe2000c101524 */
[----:B------:R-:W-:Y:S01]  /*4290*/  ISETP.GT.AND P1, PT, R18, 0x10, PT ;  /* 0x000000101200780c */ /* 0x000fe20003f24270 */
[-C--:B------:R-:W-:Y:S01]  /*42a0*/  FMUL R37, R37, R58.reuse ;  /* 0x0000003a25257220 */ /* 0x080fe20000400000 */
[----:B------:R-:W-:Y:S01]  /*42b0*/  F2FP.BF16.F32.PACK_AB R29, RZ, R29 ;  /* 0x0000001dff1d723e */ /* 0x000fe200000010ff */
[----:B------:R-:W-:Y:S01]  /*42c0*/  @P4 STG.E.U16 desc[UR36][R4.64+0x10], R28 ;  /* 0x0000101c04004986 */ /* 0x000fe2000c101524 */
[----:B------:R-:W-:Y:S01]  /*42d0*/  ISETP.GT.AND P3, PT, R0, 0x8, P0 ;  /* 0x000000080000780c */ /* 0x000fe20000764270 */
[-C--:B------:R-:W-:Y:S01]  /*42e0*/  FMUL R38, R38, R58.reuse ;  /* 0x0000003a26267220 */ /* 0x080fe20000400000 */
[----:B------:R-:W-:Y:S01]  /*42f0*/  ISETP.GT.AND P0, PT, R18, 0x11, PT ;  /* 0x000000111200780c */ /* 0x000fe20003f04270 */
[----:B------:R-:W-:Y:S01]  /*4300*/  @P5 STG.E.U16 desc[UR36][R4.64+0x12], R29 ;  /* 0x0000121d04005986 */ /* 0x000fe2000c101524 */
        /* <DEDUP_REMOVED lines=40> */
[C---:B------:R-:W-:Y:S01]  /*4590*/  ISETP.GT.AND P4, PT, R0.reuse, RZ, P1 ;  /* 0x000000ff0000720c */ /* 0x040fe20000f84270 */
[-C--:B------:R-:W-:Y:S01]  /*45a0*/  FMUL R51, R51, R58.reuse ;  /* 0x0000003a33337220 */ /* 0x080fe20000400000 */
[----:B------:R-:W-:Y:S01]  /*45b0*/  ISETP.GT.AND P5, PT, R0, RZ, P0 ;  /* 0x000000ff0000720c */ /* 0x000fe200007a4270 */
[----:B------:R-:W-:Y:S01]  /*45c0*/  FMUL R52, R52, R58 ;  /* 0x0000003a34347220 */ /* 0x000fe20000400000 */
[----:B------:R-:W-:Y:S01]  /*45d0*/  F2FP.BF16.F32.PACK_AB R38, RZ, R38 ;  /* 0x00000026ff26723e */ /* 0x000fe200000010ff */
[-C--:B------:R-:W-:Y:S01]  /*45e0*/  FMUL R53, R53, R58.reuse ;  /* 0x0000003a35357220 */ /* 0x080fe20000400000 */
[----:B------:R-:W-:Y:S01]  /*45f0*/  F2FP.BF16.F32.PACK_AB R39, RZ, R39 ;  /* 0x00000027ff27723e */ /* 0x000fe200000010ff */
[----:B------:R-:W-:Y:S01]  /*4600*/  FMUL R54, R54, R58 ;  /* 0x0000003a36367220 */ /* 0x000fe20000400000 */
[----:B------:R-:W-:Y:S01]  /*4610*/  F2FP.BF16.F32.PACK_AB R40, RZ, R40 ;  /* 0x00000028ff28723e */ /* 0x000fe200000010ff */
[----:B------:R-:W-:Y:S01]  /*4620*/  @P2 STG.E.U16 desc[UR36][R6.64+0x30], R38 ;  /* 0x0000302606002986 */ /* 0x000fe2000c101524 */
[----:B------:R-:W-:Y:S01]  /*4630*/  F2FP.BF16.F32.PACK_AB R41, RZ, R41 ;  /* 0x00000029ff29723e */ /* 0x000fe200000010ff */
[----:B------:R-:W-:Y:S01]  /*4640*/  FMUL R55, R55, R58 ;  /* 0x0000003a37377220 */ /* 0x000fe20000400000 */
[C---:B------:R-:W-:Y:S01]  /*4650*/  ISETP.GT.AND P1, PT, R0.reuse, 0x8, P1 ;  /* 0x000000080000780c */ /* 0x040fe20000f24270 */
[----:B------:R-:W-:Y:S01]  /*4660*/  @P3 STG.E.U16 desc[UR36][R6.64+0x32], R39 ;  /* 0x0000322706003986 */ /* 0x000fe2000c101524 */
[----:B------:R-:W-:-:S02]  /*4670*/  ISETP.GT.AND P2, PT, R0, 0x8, P0 ;  /* 0x000000080000780c */ /* 0x000fc40000744270 */
[----:B------:R-:W-:Y:S01]  /*4680*/  F2FP.BF16.F32.PACK_AB R42, RZ, R42 ;  /* 0x0000002aff2a723e */ /* 0x000fe200000010ff */
[----:B------:R-:W-:Y:S01]  /*4690*/  @P4 STG.E.U16 desc[UR36][R4.64+0x40], R40 ;  /* 0x0000402804004986 */ /* 0x000fe2000c101524 */
[C---:B------:R-:W-:Y:S02]  /*46a0*/  ISETP.GT.AND P4, PT, R18.reuse, 0x28, PT ;  /* 0x000000281200780c */ /* 0x040fe40003f84270 */
[----:B------:R-:W-:Y:S01]  /*46b0*/  ISETP.GT.AND P0, PT, R18, 0x29, PT ;  /* 0x000000291200780c */ /* 0x000fe20003f04270 */
[----:B------:R-:W-:Y:S01]  /*46c0*/  @P5 STG.E.U16 desc[UR36][R4.64+0x42], R41 ;  /* 0x0000422904005986 */ /* 0x000fe2000c101524 */
[----:B------:R-:W-:Y:S02]  /*46d0*/  ISETP.GT.AND P5, PT, R0, RZ, P4 ;  /* 0x000000ff0000720c */ /* 0x000fe400027a4270 */
[----:B------:R-:W-:Y:S01]  /*46e0*/  F2FP.BF16.F32.PACK_AB R43, RZ, R43 ;  /* 0x0000002bff2b723e */ /* 0x000fe200000010ff */
[----:B------:R-:W-:Y:S01]  /*46f0*/  @P1 STG.E.U16 desc[UR36][R6.64+0x40], R42 ;  /* 0x0000402a06001986 */ /* 0x000fe2000c101524 */
[----:B------:R-:W-:-:S02]  /*4700*/  F2FP.BF16.F32.PACK_AB R44, RZ, R44 ;  /* 0x0000002cff2c723e */ /* 0x000fc400000010ff */
[C---:B------:R-:W-:Y:S01]  /*4710*/  ISETP.GT.AND P3, PT, R0.reuse, RZ, P0 ;  /* 0x000000ff0000720c */ /* 0x040fe20000764270 */
[----:B------:R-:W-:Y:S01]  /*4720*/  @P2 STG.E.U16 desc[UR36][R6.64+0x42], R43 ;  /* 0x0000422b06002986 */ /* 0x000fe2000c101524 */
[C---:B------:R-:W-:Y:S02]  /*4730*/  ISETP.GT.AND P4, PT, R0.reuse, 0x8, P4 ;  /* 0x000000080000780c */ /* 0x040fe40002784270 */
[----:B------:R-:W-:Y:S02]  /*4740*/  F2FP.BF16.F32.PACK_AB R45, RZ, R45 ;  /* 0x0000002dff2d723e */ /* 0x000fe400000010ff */
[----:B------:R-:W-:Y:S01]  /*4750*/  F2FP.BF16.F32.PACK_AB R46, RZ, R46 ;  /* 0x0000002eff2e723e */ /* 0x000fe200000010ff */
[----:B------:R-:W-:Y:S01]  /*4760*/  @P5 STG.E.U16 desc[UR36][R4.64+0x50], R44 ;  /* 0x0000502c04005986 */ /* 0x000fe2000c101524 */
[----:B------:R-:W-:Y:S02]  /*4770*/  ISETP.GT.AND P5, PT, R0, 0x8, P0 ;  /* 0x000000080000780c */ /* 0x000fe400007a4270 */
[----:B------:R-:W-:-:S02]  /*4780*/  F2FP.BF16.F32.PACK_AB R47, RZ, R47 ;  /* 0x0000002fff2f723e */ /* 0x000fc400000010ff */
[C---:B------:R-:W-:Y:S01]  /*4790*/  ISETP.GT.AND P2, PT, R18.reuse, 0x31, PT ;  /* 0x000000311200780c */ /* 0x040fe20003f44270 */
[----:B------:R-:W-:Y:S01]  /*47a0*/  @P3 STG.E.U16 desc[UR36][R4.64+0x52], R45 ;  /* 0x0000522d04003986 */ /* 0x000fe2000c101524 */
[----:B------:R-:W-:Y:S02]  /*47b0*/  ISETP.GT.AND P3, PT, R18, 0x30, PT ;  /* 0x000000301200780c */ /* 0x000fe40003f64270 */
[----:B------:R-:W-:Y:S01]  /*47c0*/  F2FP.BF16.F32.PACK_AB R48, RZ, R48 ;  /* 0x00000030ff30723e */ /* 0x000fe200000010ff */
[----:B------:R-:W-:Y:S01]  /*47d0*/  @P4 STG.E.U16 desc[UR36][R6.64+0x50], R46 ;  /* 0x0000502e06004986 */ /* 0x000fe2000c101524 */
[C---:B------:R-:W-:Y:S02]  /*47e0*/  ISETP.GT.AND P4, PT, R0.reuse, RZ, P2 ;  /* 0x000000ff0000720c */ /* 0x040fe40001784270 */
[----:B------:R-:W-:Y:S01]  /*47f0*/  F2FP.BF16.F32.PACK_AB R49, RZ, R49 ;  /* 0x00000031ff31723e */ /* 0x000fe200000010ff */
[----:B------:R-:W-:Y:S01]  /*4800*/  @P5 STG.E.U16 desc[UR36][R6.64+0x52], R47 ;  /* 0x0000522f06005986 */ /* 0x000fe2000c101524 */
[----:B------:R-:W-:-:S02]  /*4810*/  ISETP.GT.AND P5, PT, R0, RZ, P3 ;  /* 0x000000ff0000720c */ /* 0x000fc40001fa4270 */
[C---:B------:R-:W-:Y:S02]  /*4820*/  ISETP.GT.AND P1, PT, R18.reuse, 0x38, PT ;  /* 0x000000381200780c */ /* 0x040fe40003f24270 */
[----:B------:R-:W-:Y:S02]  /*4830*/  ISETP.GT.AND P0, PT, R18, 0x39, PT ;  /* 0x000000391200780c */ /* 0x000fe40003f04270 */
[C---:B------:R-:W-:Y:S02]  /*4840*/  ISETP.GT.AND P3, PT, R0.reuse, 0x8, P3 ;  /* 0x000000080000780c */ /* 0x040fe40001f64270 */
[C---:B------:R-:W-:Y:S02]  /*4850*/  ISETP.GT.AND P2, PT, R0.reuse, 0x8, P2 ;  /* 0x000000080000780c */ /* 0x040fe40001744270 */
[----:B------:R-:W-:Y:S02]  /*4860*/  F2FP.BF16.F32.PACK_AB R50, RZ, R50 ;  /* 0x00000032ff32723e */ /* 0x000fe400000010ff */
[----:B------:R-:W-:Y:S01]  /*4870*/  F2FP.BF16.F32.PACK_AB R51, RZ, R51 ;  /* 0x00000033ff33723e */ /* 0x000fe200000010ff */
[----:B------:R-:W-:Y:S01]  /*4880*/  @P5 STG.E.U16 desc[UR36][R4.64+0x60], R48 ;  /* 0x0000603004005986 */ /* 0x000fe2000c101524 */
[----:B------:R-:W-:-:S02]  /*4890*/  ISETP.GT.AND P5, PT, R0, RZ, P0 ;  /* 0x000000ff0000720c */ /* 0x000fc400007a4270 */
[C---:B------:R-:W-:Y:S01]  /*48a0*/  ISETP.GT.AND P0, PT, R0.reuse, 0x8, P0 ;  /* 0x000000080000780c */ /* 0x040fe20000704270 */
[----:B------:R-:W-:Y:S01]  /*48b0*/  @P4 STG.E.U16 desc[UR36][R4.64+0x62], R49 ;  /* 0x0000623104004986 */ /* 0x000fe2000c101524 */
[C---:B------:R-:W-:Y:S02]  /*48c0*/  ISETP.GT.AND P4, PT, R0.reuse, RZ, P1 ;  /* 0x000000ff0000720c */ /* 0x040fe40000f84270 */
[----:B------:R-:W-:Y:S01]  /*48d0*/  ISETP.GT.AND P1, PT, R0, 0x8, P1 ;  /* 0x000000080000780c */ /* 0x000fe20000f24270 */
[----:B------:R-:W-:Y:S01]  /*48e0*/  @P3 STG.E.U16 desc[UR36][R6.64+0x60], R50 ;  /* 0x0000603206003986 */ /* 0x000fe2000c101524 */
[----:B------:R-:W-:Y:S02]  /*48f0*/  F2FP.BF16.F32.PACK_AB R52, RZ, R52 ;  /* 0x00000034ff34723e */ /* 0x000fe400000010ff */
[----:B------:R-:W-:Y:S01]  /*4900*/  F2FP.BF16.F32.PACK_AB R53, RZ, R53 ;  /* 0x00000035ff35723e */ /* 0x000fe200000010ff */
[----:B------:R-:W-:Y:S01]  /*4910*/  @P2 STG.E.U16 desc[UR36][R6.64+0x62], R51 ;  /* 0x0000623306002986 */ /* 0x000fe2000c101524 */
[----:B------:R-:W-:-:S02]  /*4920*/  F2FP.BF16.F32.PACK_AB R54, RZ, R54 ;  /* 0x00000036ff36723e */ /* 0x000fc400000010ff */
[----:B------:R-:W-:-:S03]  /*4930*/  F2FP.BF16.F32.PACK_AB R55, RZ, R55 ;  /* 0x00000037ff37723e */ /* 0x000fc600000010ff */
[----:B------:R-:W-:Y:S04]  /*4940*/  @P4 STG.E.U16 desc[UR36][R4.64+0x70], R52 ;  /* 0x0000703404004986 */ /* 0x000fe8000c101524 */
[----:B------:R0:W-:Y:S02]  /*4950*/  @P5 STG.E.U16 desc[UR36][R4.64+0x72], R53 ;  /* 0x0000723504005986 */ /* 0x0001e4000c101524 */
[----:B0-----:R-:W-:Y:S02]  /*4960*/  @P1 IMAD.MOV.U32 R4, RZ, RZ, R6 ;  /* 0x000000ffff041224 */ /* 0x001fe400078e0006 */
[----:B------:R-:W-:-:S05]  /*4970*/  @P1 IMAD.MOV.U32 R5, RZ, RZ, R7 ;  /* 0x000000ffff051224 */ /* 0x000fca00078e0007 */
[----:B------:R0:W-:Y:S04]  /*4980*/  @P1 STG.E.U16 desc[UR36][R4.64+0x70], R54 ;  /* 0x0000703604001986 */ /* 0x0001e8000c101524 */
[----:B------:R0:W-:Y:S02]  /*4990*/  @P0 STG.E.U16 desc[UR36][R6.64+0x72], R55 ;  /* 0x0000723706000986 */ /* 0x0001e4000c101524 */
.L_x_100:
[----:B------:R-:W-:Y:S05]  /*49a0*/  BSYNC B0 ;  /* 0x0000000000007941 */ /* 0x000fea0003800000 */
.L_x_38:
[----:B0-----:R-:W2:Y:S01]  /*49b0*/  LDL.64 R4, [R1] ;  /* 0x0000000001047983 */ /* 0x001ea20000100a00 */
[----:B------:R-:W-:Y:S01]  /*49c0*/  ULDC.64 UR4, c[0x0][0x650] ;  /* 0x0001940000047ab9 */ /* 0x000fe20000000a00 */
[----:B------:R-:W-:Y:S02]  /*49d0*/  IMAD.U32 R0, RZ, RZ, UR44 ;  /* 0x0000002cff007e24 */ /* 0x000fe4000f8e00ff */
[----:B------:R-:W-:Y:S02]  /*49e0*/  IMAD.MOV.U32 R22, RZ, RZ, -0x1 ;  /* 0xffffffffff167424 */ /* 0x000fe400078e00ff */
[----:B------:R0:W-:Y:S01]  /*49f0*/  SYNCS.ARRIVE.TRANS64.A1T0 RZ, [R0+UR48], RZ ;  /* 0x000000ff00ff79a7 */ /* 0x0001e20008100030 */
[----:B------:R-:W-:Y:S02]  /*4a00*/  IMAD.MOV.U32 R18, RZ, RZ, -0x1 ;  /* 0xffffffffff127424 */ /* 0x000fe400078e00ff */
[----:B------:R-:W-:Y:S01]  /*4a10*/  IMAD.MOV.U32 R19, RZ, RZ, -0x1 ;  /* 0xffffffffff137424 */ /* 0x000fe200078e00ff */
[----:B0-----:R-:W-:-:S02]  /*4a20*/  PRMT R0, RZ, 0x7610, R0 ;  /* 0x00007610ff007816 */ /* 0x001fc40000000000 */
[----:B--2---:R-:W-:-:S05]  /*4a30*/  LEA R16, P0, R4, R16, 0x1 ;  /* 0x0000001004107211 */ /* 0x004fca00078008ff */
[----:B------:R-:W-:Y:S01]  /*4a40*/  IMAD.X R17, R68, 0x1, R17, P0 ;  /* 0x0000000144117824 */ /* 0x000fe200000e0611 */
[----:B------:R-:W-:-:S04]  /*4a50*/  ISETP.GE.U32.AND P0, PT, R16, UR4, PT ;  /* 0x0000000410007c0c */ /* 0x000fc8000bf06070 */
[----:B------:R-:W-:-:S13]  /*4a60*/  ISETP.GE.U32.AND.EX P0, PT, R17, UR5, PT, P0 ;  /* 0x0000000511007c0c */ /* 0x000fda000bf06100 */
[----:B------:R-:W-:Y:S05]  /*4a70*/  @P0 BRA `(.L_x_101) ;  /* 0x00000004004c0947 */ /* 0x000fea0003800000 */
[----:B------:R-:W0:Y:S01]  /*4a80*/  LDC.64 R10, c[0x0][0x628] ;  /* 0x00018a00ff0a7b82 */ /* 0x000e220000000a00 */
[----:B------:R-:W2:Y:S01]  /*4a90*/  S2R R12, SR_CTAID.X ;  /* 0x00000000000c7919 */ /* 0x000ea20000002500 */
[----:B-1-34-:R-:W-:Y:S02]  /*4aa0*/  IMAD.MOV.U32 R8, RZ, RZ, R16 ;  /* 0x000000ffff087224 */ /* 0x01afe400078e0010 */
[----:B------:R-:W-:Y:S01]  /*4ab0*/  IMAD.MOV.U32 R9, RZ, RZ, R17 ;  /* 0x000000ffff097224 */ /* 0x000fe200078e0011 */
[----:B------:R-:W1:Y:S03]  /*4ac0*/  S2R R18, SR_CTAID.Y ;  /* 0x0000000000127919 */ /* 0x000e660000002600 */
[----:B------:R-:W3:Y:S08]  /*4ad0*/  LDC R0, c[0x0][0x630] ;  /* 0x00018c00ff007b82 */ /* 0x000ef00000000800 */
[----:B------:R-:W4:Y:S01]  /*4ae0*/  LDC.64 R14, c[0x0][0x620] ;  /* 0x00018800ff0e7b82 */ /* 0x000f220000000a00 */
[----:B0-----:R-:W-:-:S04]  /*4af0*/  ISETP.NE.U32.AND P0, PT, R10, RZ, PT ;  /* 0x000000ff0a00720c */ /* 0x001fc80003f05070 */
[----:B------:R-:W-:-:S13]  /*4b00*/  ISETP.NE.AND.EX P0, PT, R11, RZ, PT, P0 ;  /* 0x000000ff0b00720c */ /* 0x000fda0003f05300 */
[----:B-1234-:R-:W-:Y:S05]  /*4b10*/  @!P0 BRA `(.L_x_102) ;  /* 0x0000000000288947 */ /* 0x01efea0003800000 */
[----:B------:R-:W0:Y:S02]  /*4b20*/  LDC R3, c[0x0][0x634] ;  /* 0x00018d00ff037b82 */ /* 0x000e240000000800 */
[----:B0-----:R-:W-:-:S05]  /*4b30*/  IADD3 R3, P0, R16, R3, RZ ;  /* 0x0000000310037210 */ /* 0x001fca0007f1e0ff */
        /* <DEDUP_REMOVED lines=8> */
.L_x_102:
[-CC-:B------:R-:W-:Y:S01]  /*4bc0*/  SHF.R.U64 R19, R8, R0.reuse, R9.reuse ;  /* 0x0000000008137219 */ /* 0x180fe20000001209 */
[----:B------:R-:W0:Y:S01]  /*4bd0*/  LDC.64 R24, c[0x0][0x640] ;  /* 0x00019000ff187b82 */ /* 0x000e220000000a00 */
[----:B------:R-:W-:Y:S01]  /*4be0*/  SHF.R.U32.HI R0, RZ, R0, R9 ;  /* 0x00000000ff007219 */ /* 0x000fe20000011609 */
[----:B------:R-:W-:Y:S01]  /*4bf0*/  ULDC UR4, c[0x0][0x150] ;  /* 0x0000540000047ab9 */ /* 0x000fe20000000800 */
[----:B------:R-:W-:Y:S02]  /*4c00*/  IADD3 R3, P0, RZ, -R19, RZ ;  /* 0x80000013ff037210 */ /* 0x000fe40007f1e0ff */
[----:B------:R-:W-:-:S03]  /*4c10*/  I2FP.F32.U32 R7, R12 ;  /* 0x0000000c00077245 */ /* 0x000fc60000201000 */
[----:B------:R-:W1:Y:S01]  /*4c20*/  LDC R6, c[0x0][0x618] ;  /* 0x00018600ff067b82 */ /* 0x000e620000000800 */
[----:B------:R-:W-:Y:S02]  /*4c30*/  IMAD.X R5, RZ, RZ, ~R0, P0 ;  /* 0x000000ffff057224 */ /* 0x000fe400000e0e00 */
[----:B------:R-:W-:Y:S01]  /*4c40*/  FMUL R7, R7, UR4 ;  /* 0x0000000407077c20 */ /* 0x000fe20008400000 */
[----:B------:R-:W-:Y:S01]  /*4c50*/  ULDC UR4, c[0x0][0x154] ;  /* 0x0000550000047ab9 */ /* 0x000fe20000000800 */
[-C--:B------:R-:W-:Y:S02]  /*4c60*/  IMAD R0, R5, R14.reuse, RZ ;  /* 0x0000000e05007224 */ /* 0x080fe400078e02ff */
[C---:B------:R-:W-:Y:S01]  /*4c70*/  IMAD.WIDE.U32 R4, R3.reuse, R14, R16 ;  /* 0x0000000e03047225 */ /* 0x040fe200078e0010 */
[----:B------:R-:W2:Y:S01]  /*4c80*/  LDC R8, c[0x0][0x608] ;  /* 0x00018200ff087b82 */ /* 0x000ea20000000800 */
[----:B------:R-:W3:Y:S02]  /*4c90*/  F2I.U32.TRUNC.NTZ R7, R7 ;  /* 0x0000000700077305 */ /* 0x000ee4000020f000 */
[----:B------:R-:W-:Y:S01]  /*4ca0*/  IMAD R3, R3, R15, R0 ;  /* 0x0000000f03037224 */ /* 0x000fe200078e0200 */
[----:B------:R-:W-:-:S03]  /*4cb0*/  I2FP.F32.U32 R0, R18 ;  /* 0x0000001200007245 */ /* 0x000fc60000201000 */
[----:B------:R-:W-:Y:S01]  /*4cc0*/  IMAD.IADD R3, R5, 0x1, R3 ;  /* 0x0000000105037824 */ /* 0x000fe200078e0203 */
[----:B------:R-:W4:Y:S01]  /*4cd0*/  LDC R11, c[0x0][0x658] ;  /* 0x00019600ff0b7b82 */ /* 0x000f220000000800 */
[----:B0-----:R-:W-:-:S04]  /*4ce0*/  ISETP.NE.U32.AND P0, PT, R24, RZ, PT ;  /* 0x000000ff1800720c */ /* 0x001fc80003f05070 */
[----:B------:R-:W-:-:S03]  /*4cf0*/  ISETP.NE.AND.EX P0, PT, R25, RZ, PT, P0 ;  /* 0x000000ff1900720c */ /* 0x000fc60003f05300 */
[----:B------:R-:W0:Y:S01]  /*4d00*/  LDC R9, c[0x0][0x144] ;  /* 0x00005100ff097b82 */ /* 0x000e220000000800 */
[-C--:B-1----:R-:W-:Y:S01]  /*4d10*/  SHF.R.U64 R10, R4, R6.reuse, R3 ;  /* 0x00000006040a7219 */ /* 0x082fe20000001203 */
[----:B---3--:R-:W-:Y:S01]  /*4d20*/  IMAD.MOV R7, RZ, RZ, -R7 ;  /* 0x000000ffff077224 */ /* 0x008fe200078e0a07 */
[----:B------:R-:W-:Y:S01]  /*4d30*/  SHF.R.U32.HI R3, RZ, R6, R3 ;  /* 0x00000006ff037219 */ /* 0x000fe20000011603 */
[----:B------:R-:W-:-:S04]  /*4d40*/  FMUL R6, R0, UR4 ;  /* 0x0000000400067c20 */ /* 0x000fc80008400000 */
[----:B------:R-:W1:Y:S01]  /*4d50*/  LDC R21, c[0x0][0x148] ;  /* 0x00005200ff157b82 */ /* 0x000e620000000800 */
[----:B------:R3:W0:Y:S01]  /*4d60*/  F2I.U32.TRUNC.NTZ R14, R6 ;  /* 0x00000006000e7305 */ /* 0x000622000020f000 */
[-CC-:B--2---:R-:W-:Y:S02]  /*4d70*/  SHF.R.U64 R13, R10, R8.reuse, R3.reuse ;  /* 0x000000080a0d7219 */ /* 0x184fe40000001203 */
[----:B------:R-:W-:-:S04]  /*4d80*/  SHF.R.U32.HI R0, RZ, R8, R3 ;  /* 0x00000008ff007219 */ /* 0x000fc80000011603 */
[----:B-----5:R-:W2:Y:S01]  /*4d90*/  LDC R20, c[0x0][0x648] ;  /* 0x00019200ff147b82 */ /* 0x020ea20000000800 */
[-CC-:B----4-:R-:W-:Y:S02]  /*4da0*/  SHF.R.U64 R15, R13, R11.reuse, R0.reuse ;  /* 0x0000000b0d0f7219 */ /* 0x190fe40000001200 */
[----:B------:R-:W-:-:S03]  /*4db0*/  SHF.R.U32.HI R5, RZ, R11, R0 ;  /* 0x0000000bff057219 */ /* 0x000fc60000011600 */
[----:B------:R-:W-:Y:S02]  /*4dc0*/  IMAD.MOV.U32 R4, RZ, RZ, R15 ;  /* 0x000000ffff047224 */ /* 0x000fe400078e000f */
[----:B------:R-:W4:Y:S01]  /*4dd0*/  LDC R26, c[0x0][0x638] ;  /* 0x00018e00ff1a7b82 */ /* 0x000f220000000800 */
[----:B0-----:R-:W-:-:S07]  /*4de0*/  IMAD R22, R9, R7, R12 ;  /* 0x0000000709167224 */ /* 0x001fce00078e020c */
[----:B------:R-:W0:Y:S08]  /*4df0*/  LDC R27, c[0x0][0x610] ;  /* 0x00018400ff1b7b82 */ /* 0x000e300000000800 */
[----:B------:R-:W0:Y:S01]  /*4e00*/  LDC R28, c[0x0][0x600] ;  /* 0x00018000ff1c7b82 */ /* 0x000e220000000800 */
[----:B-123--:R-:W-:Y:S05]  /*4e10*/  @!P0 BRA `(.L_x_103) ;  /* 0x0000000000288947 */ /* 0x00efea0003800000 */
[----:B------:R-:W1:Y:S02]  /*4e20*/  LDC R0, c[0x0][0x64c] ;  /* 0x00019300ff007b82 */ /* 0x000e640000000800 */
[----:B-1----:R-:W-:-:S05]  /*4e30*/  IADD3 R3, P0, R15, R0, RZ ;  /* 0x000000000f037210 */ /* 0x002fca0007f1e0ff */
        /* <DEDUP_REMOVED lines=8> */
.L_x_103:
[----:B------:R-:W-:Y:S01]  /*4ec0*/  ISETP.NE.AND P0, PT, R2, 0x1, PT ;  /* 0x000000010200780c */ /* 0x000fe20003f05270 */
[----:B------:R-:W-:Y:S01]  /*4ed0*/  IMAD.MOV R14, RZ, RZ, -R14 ;  /* 0x000000ffff0e7224 */ /* 0x000fe200078e0a0e */
[----:B------:R-:W-:Y:S02]  /*4ee0*/  SHF.R.U64 R0, R4, R20, R5 ;  /* 0x0000001404007219 */ /* 0x000fe40000001205 */
[----:B------:R-:W-:Y:S02]  /*4ef0*/  LOP3.LUT R3, R13, R70, RZ, 0xc0, !PT ;  /* 0x000000460d037212 */ /* 0x000fe400078ec0ff */
[----:B------:R-:W-:Y:S01]  /*4f00*/  LOP3.LUT R5, R10, R69, RZ, 0xc0, !PT ;  /* 0x000000450a057212 */ /* 0x000fe200078ec0ff */
[----:B------:R-:W-:Y:S02]  /*4f10*/  IMAD.MOV R4, RZ, RZ, -R0 ;  /* 0x000000ffff047224 */ /* 0x000fe400078e0a00 */
[----:B------:R-:W-:Y:S02]  /*4f20*/  IMAD R3, R66, R0, R3 ;  /* 0x0000000042037224 */ /* 0x000fe400078e0203 */
[----:B----4-:R-:W-:-:S02]  /*4f30*/  IMAD R0, R4, R26, R15 ;  /* 0x0000001a04007224 */ /* 0x010fc400078e020f */
[----:B------:R-:W-:Y:S02]  /*4f40*/  @P0 IMAD R22, R21, R14, R18 ;  /* 0x0000000e15160224 */ /* 0x000fe400078e0212 */
[----:B------:R-:W-:Y:S02]  /*4f50*/  IMAD.MOV.U32 R4, RZ, RZ, 0x1 ;  /* 0x00000001ff047424 */ /* 0x000fe400078e00ff */
[----:B0-----:R-:W-:Y:S02]  /*4f60*/  IMAD R22, R3, R27, R22 ;  /* 0x0000001b03167224 */ /* 0x001fe400078e0216 */
[----:B------:R-:W-:Y:S01]  /*4f70*/  IMAD R3, R0, R28, R5 ;  /* 0x0000001c00037224 */ /* 0x000fe200078e0205 */
[----:B------:R-:W-:-:S04]  /*4f80*/  PRMT R0, R4, 0x7610, R0 ;  /* 0x0000761004007816 */ /* 0x000fc80000000000 */
[----:B------:R-:W-:Y:S02]  /*4f90*/  SEL R18, R3, R22, !P0 ;  /* 0x0000001603127207 */ /* 0x000fe40004000000 */
[----:B------:R-:W-:-:S07]  /*4fa0*/  SEL R22, R22, R3, !P0 ;  /* 0x0000000316167207 */ /* 0x000fce0004000000 */
.L_x_101:
[----:B------:R-:W-:Y:S01]  /*4fb0*/  UIMAD.WIDE.U32 UR4, UR38, 0x24924925, URZ ;  /* 0x24924925260478a5 */ /* 0x000fe2000f8e003f */
[----:B------:R-:W-:Y:S02]  /*4fc0*/  LOP3.LUT P0, RZ, R0, 0xff, RZ, 0xc0, !PT ;  /* 0x000000ff00ff7812 */ /* 0x000fe4000780c0ff */
[----:B------:R-:W-:Y:S01]  /*4fd0*/  LOP3.LUT R75, R75, 0x1, RZ, 0x3c, !PT ;  /* 0x000000014b4b7812 */ /* 0x000fe200078e3cff */
[----:B------:R-:W-:-:S04]  /*4fe0*/  UIADD3 UR4, UR38, -UR5, URZ ;  /* 0x8000000526047290 */ /* 0x000fc8000fffe03f */
[----:B------:R-:W-:-:S04]  /*4ff0*/  ULEA.HI UR4, UR4, UR5, URZ, 0x1f ;  /* 0x0000000504047291 */ /* 0x000fc8000f8ff83f */
[----:B------:R-:W-:-:S04]  /*5000*/  USHF.R.U32.HI UR4, URZ, 0x2, UR4 ;  /* 0x000000023f047899 */ /* 0x000fc80008011604 */
[----:B------:R-:W-:Y:S01]  /*5010*/  UIMAD UR38, UR4, -0x7, UR38 ;  /* 0xfffffff9042678a4 */ /* 0x000fe2000f8e0226 */
[----:B------:R-:W-:Y:S11]  /*5020*/  @P0 BRA `(.L_x_104) ;  /* 0xffffffc800140947 */ /* 0x000ff6000383ffff */
[----:B------:R-:W-:Y:S05]  /*5030*/  EXIT ;  /* 0x000000000000794d */ /* 0x000fea0003800000 */
.L_x_17:
[----:B------:R-:W-:-:S08]  /*5040*/  ISETP.NE.AND P0, PT, R9, RZ, PT ;  /* 0x000000ff0900720c */ /* 0x000fd00003f05270 */
[----:B0-----:R-:W0:-:S00]  /*5050*/  USETMAXREG.DEALLOC.CTAPOOL 0x28 ;  /* 0x00000028000079c8 */ /* 0x001e0000080e0500 */
[----:B------:R-:W-:Y:S05]  /*5060*/  @P0 EXIT ;  /* 0x000000000000094d */ /* 0x000fea0003800000 */
[----:B0-----:R-:W-:Y:S01]  /*5070*/  LOP3.LUT P0, RZ, R3, 0xff, RZ, 0xc0, !PT ;  /* 0x000000ff03ff7812 */ /* 0x001fe2000780c0ff */
[----:B------:R-:W-:Y:S02]  /*5080*/  IMAD.MOV.U32 R3, RZ, RZ, 0x1 ;  /* 0x00000001ff037424 */ /* 0x000fe400078e00ff */
[----:B------:R-:W-:-:S10]  /*5090*/  IMAD.MOV.U32 R8, RZ, RZ, RZ ;  /* 0x000000ffff087224 */ /* 0x000fd400078e00ff */
[----:B------:R-:W-:Y:S05]  /*50a0*/  @!P0 BRA `(.L_x_105) ;  /* 0x0000000c009c8947 */ /* 0x000fea0003800000 */
[----:B------:R-:W0:Y:S01]  /*50b0*/  S2UR UR5, SR_CgaCtaId ;  /* 0x00000000000579c3 */ /* 0x000e220000008800 */
[----:B------:R-:W-:Y:S01]  /*50c0*/  UMOV UR7, 0x1 ;  /* 0x0000000100077882 */ /* 0x000fe20000000000 */
[----:B------:R-:W-:Y:S01]  /*50d0*/  LOP3.LUT P0, RZ, R4, 0x1f, RZ, 0xc0, !PT ;  /* 0x0000001f04ff7812 */ /* 0x000fe2000780c0ff */
[----:B------:R-:W-:Y:S01]  /*50e0*/  ULDC UR14, c[0x0][0x658] ;  /* 0x00019600000e7ab9 */ /* 0x000fe20000000800 */
[----:B------:R-:W-:Y:S01]  /*50f0*/  UMOV UR6, 0xffffffff ;  /* 0xffffffff00067882 */ /* 0x000fe20000000000 */
[----:B------:R-:W-:Y:S01]  /*5100*/  BSSY B0, `(.L_x_105) ;  /* 0x00000e1000007945 */ /* 0x000fe20003800000 */
[----:B------:R-:W-:Y:S01]  /*5110*/  USHF.L.U32 UR6, UR6, UR14, URZ ;  /* 0x0000000e06067299 */ /* 0x000fe2000800063f */
[C---:B------:R-:W-:Y:S01]  /*5120*/  ISETP.NE.AND P2, PT, R5.reuse, RZ, PT ;  /* 0x000000ff0500720c */ /* 0x040fe20003f45270 */
[----:B------:R-:W-:Y:S01]  /*5130*/  IMAD.MOV.U32 R10, RZ, RZ, 0x1 ;  /* 0x00000001ff0a7424 */ /* 0x000fe200078e00ff */
[----:B------:R-:W-:Y:S01]  /*5140*/  ISETP.NE.OR P0, PT, R5, RZ, !P0 ;  /* 0x000000ff0500720c */ /* 0x000fe20004705670 */
[----:B------:R-:W-:Y:S01]  /*5150*/  IMAD.MOV.U32 R3, RZ, RZ, 0x1 ;  /* 0x00000001ff037424 */ /* 0x000fe200078e00ff */
[----:B------:R-:W-:Y:S01]  /*5160*/  LOP3.LUT R9, R23, 0x2, RZ, 0xfc, !PT ;  /* 0x0000000217097812 */ /* 0x000fe200078efcff */
[----:B------:R-:W-:Y:S01]  /*5170*/  IMAD.MOV.U32 R8, RZ, RZ, RZ ;  /* 0x000000ffff087224 */ /* 0x000fe200078e00ff */
[----:B------:R-:W-:Y:S01]  /*5180*/  ULDC UR13, c[0x0][0x600] ;  /* 0x00018000000d7ab9 */ /* 0x000fe20000000800 */
[----:B------:R-:W-:Y:S01]  /*5190*/  UMOV UR23, 0x55 ;  /* 0x0000005500177882 */ /* 0x000fe20000000000 */
[----:B------:R-:W-:-:S02]  /*51a0*/  UIADD3 UR42, UR40, 0x1, URZ ;  /* 0x00000001282a7890 */ /* 0x000fc4000fffe03f */
[----:B------:R-:W-:Y:S02]  /*51b0*/  UIADD3 UR13, UR13, -0x1, URZ ;  /* 0xffffffff0d0d7890 */ /* 0x000fe4000fffe03f */
[----:B------:R-:W-:Y:S02]  /*51c0*/  USHF.L.U32 UR14, UR7, UR14, URZ ;  /* 0x0000000e070e7299 */ /* 0x000fe4000800063f */
[----:B------:R-:W-:Y:S01]  /*51d0*/  ULOP3.LUT UR21, URZ, UR6, URZ, 0x33, !UPT ;  /* 0x000000063f157292 */ /* 0x000fe2000f8e333f */
[----:B------:R-:W-:Y:S01]  /*51e0*/  ULDC.64 UR30, c[0x0][0x198] ;  /* 0x00006600001e7ab9 */ /* 0x000fe20000000a00 */
[----:B0-----:R-:W-:Y:S02]  /*51f0*/  ULOP3.LUT UR4, UR5, 0x1, URZ, 0xc0, !UPT ;  /* 0x0000000105047892 */ /* 0x001fe4000f8ec03f */
[----:B------:R-:W-:Y:S02]  /*5200*/  USHF.R.U32.HI UR41, URZ, 0x1, UR5 ;  /* 0x000000013f297899 */ /* 0x000fe40008011605 */
[----:B------:R-:W-:-:S02]  /*5210*/  USHF.L.U32 UR15, UR5, 0x5, URZ ;  /* 0x00000005050f7899 */ /* 0x000fc4000800063f */
[----:B------:R-:W-:Y:S02]  /*5220*/  USHF.L.U32 UR37, UR5, 0xb, URZ ;  /* 0x0000000b05257899 */ /* 0x000fe4000800063f */
[----:B------:R-:W-:Y:S02]  /*5230*/  ULOP3.LUT UR5, UR5, 0xfffffffe, URZ, 0xc0, !UPT ;  /* 0xfffffffe05057892 */ /* 0x000fe4000f8ec03f */
[----:B------:R-:W-:Y:S02]  /*5240*/  UISETP.GT.U32.AND UP0, UPT, UR4, 0xffff, UPT ;  /* 0x0000ffff0400788c */ /* 0x000fe4000bf04070 */
[----:B------:R-:W-:Y:S02]  /*5250*/  USHF.L.U32 UR22, UR7, UR5, URZ ;  /* 0x0000000507167299 */ /* 0x000fe4000800063f */
[----:B------:R-:W-:Y:S02]  /*5260*/  ULOP3.LUT UR5, UR5, 0x1, URZ, 0xfc, !UPT ;  /* 0x0000000105057892 */ /* 0x000fe4000f8efc3f */
[----:B------:R-:W-:-:S02]  /*5270*/  USEL UR4, UR4, 0xffff, !UP0 ;  /* 0x0000ffff04047887 */ /* 0x000fc4000c000000 */
[----:B------:R-:W-:Y:S02]  /*5280*/  USHF.L.U32 UR5, UR7, UR5, URZ ;  /* 0x0000000507057299 */ /* 0x000fe4000800063f */
[----:B------:R-:W-:Y:S02]  /*5290*/  ULOP3.LUT UR4, UR4, 0xffff, URZ, 0xc0, !UPT ;  /* 0x0000ffff04047892 */ /* 0x000fe4000f8ec03f */
[----:B------:R-:W-:Y:S02]  /*52a0*/  ULOP3.LUT UR15, UR15, 0x20, URZ, 0xc0, !UPT ;  /* 0x000000200f0f7892 */ /* 0x000fe4000f8ec03f */
[----:B------:R-:W-:Y:S02]  /*52b0*/  ULOP3.LUT UR22, UR22, UR5, URZ, 0xfc, !UPT ;  /* 0x0000000516167292 */ /* 0x000fe4000f8efc3f */
[----:B------:R-:W-:-:S12]  /*52c0*/  USHF.L.U32 UR23, UR23, UR4, URZ ;  /* 0x0000000417177299 */ /* 0x000fd8000800063f */
.L_x_117:
[----:B------:R-:W-:-:S03]  /*52d0*/  UMOV UR4, 0xffffffff ;  /* 0xffffffff00047882 */ /* 0x000fc60000000000 */
[----:B------:R-:W-:Y:S05]  /*52e0*/  BRA.DIV UR4, `(.L_x_106) ;  /* 0x0000001204947947 */ /* 0x000fea000b800000 */
[----:B------:R-:W-:-:S13]  /*52f0*/  ELECT P6, URZ, PT ;  /* 0x00000000003f782f */ /* 0x000fda00038c0000 */
.L_x_133:
[----:B------:R-:W0:Y:S01]  /*5300*/  LDC R4, c[0x0][0x28c] ;  /* 0x0000a300ff047b82 */ /* 0x000e220000000800 */
[----:B------:R-:W-:Y:S01]  /*5310*/  BSSY B1, `(.L_x_107) ;  /* 0x0000049000017945 */ /* 0x000fe20003800000 */
[----:B0-----:R-:W-:-:S13]  /*5320*/  ISETP.LT.OR P6, PT, R4, 0x1, !P6 ;  /* 0x000000010400780c */ /* 0x001fda00077c1670 */
[----:B------:R-:W-:Y:S05]  /*5330*/  @P6 BRA `(.L_x_108) ;  /* 0x0000000400186947 */ /* 0x000fea0003800000 */
[----:B------:R-:W-:Y:S01]  /*5340*/  LEA R22, R22, UR41, 0x2 ;  /* 0x0000002916167c11 */ /* 0x000fe2000f8e10ff */
[----:B------:R-:W-:Y:S01]  /*5350*/  IMAD.MOV.U32 R13, RZ, RZ, RZ ;  /* 0x000000ffff0d7224 */ /* 0x000fe200078e00ff */
[----:B------:R-:W-:Y:S01]  /*5360*/  LEA R18, R18, UR15, 0x6 ;  /* 0x0000000f12127c11 */ /* 0x000fe2000f8e30ff */
[----:B------:R-:W-:Y:S02]  /*5370*/  IMAD.U32 R14, RZ, RZ, UR42 ;  /* 0x0000002aff0e7e24 */ /* 0x000fe4000f8e00ff */
[----:B------:R-:W-:Y:S02]  /*5380*/  IMAD.MOV.U32 R4, RZ, RZ, R3 ;  /* 0x000000ffff047224 */ /* 0x000fe400078e0003 */
[----:B------:R-:W-:Y:S02]  /*5390*/  IMAD.MOV.U32 R5, RZ, RZ, R8 ;  /* 0x000000ffff057224 */ /* 0x000fe400078e0008 */
[----:B------:R-:W-:-:S07]  /*53a0*/  IMAD.SHL.U32 R22, R22, 0x10, RZ ;  /* 0x0000001016167824 */ /* 0x000fce00078e00ff */
.L_x_112:
[----:B------:R-:W0:Y:S01]  /*53b0*/  S2R R7, SR_CgaCtaId ;  /* 0x0000000000077919 */ /* 0x000e220000008800 */
[----:B------:R-:W-:-:S04]  /*53c0*/  MOV R6, 0x400 ;  /* 0x0000040000067802 */ /* 0x000fc80000000f00 */
[----:B0-----:R-:W-:Y:S02]  /*53d0*/  LEA R12, R7, R6, 0x18 ;  /* 0x00000006070c7211 */ /* 0x001fe400078ec0ff */
[----:B------:R-:W-:Y:S01]  /*53e0*/  SHF.L.U32 R6, R4, 0x1f, RZ ;  /* 0x0000001f04067819 */ /* 0x000fe200000006ff */
[----:B------:R-:W0:Y:S02]  /*53f0*/  @!P2 LDC R7, c[0x0][0x500] ;  /* 0x00014000ff07ab82 */ /* 0x000e240000000800 */
[----:B------:R-:W-:-:S04]  /*5400*/  IMAD R11, R5, 0x8, R12 ;  /* 0x00000008050b7824 */ /* 0x000fc800078e020c */
[----:B------:R-:W1:Y:S02]  /*5410*/  SYNCS.PHASECHK.TRANS64.TRYWAIT P1, [R11+URZ+0x38], R6 ;  /* 0x000038060b0075a7 */ /* 0x000e64000802017f */
[----:B-1----:R-:W-:Y:S05]  /*5420*/  @!P1 BRA `(.L_x_109) ;  /* 0x0000001000649947 */ /* 0x002fea0003800000 */
.L_x_134:
[----:B-1----:R-:W-:Y:S01]  /*5430*/  PRMT R6, R9, 0x9910, RZ ;  /* 0x0000991009067816 */ /* 0x002fe200000000ff */
[----:B0-----:R0:W-:Y:S03]  /*5440*/  @!P2 SYNCS.ARRIVE.TRANS64 RZ, [R11+URZ], R7 ;  /* 0x000000070bffa9a7 */ /* 0x0011e6000800003f */
[----:B------:R-:W-:-:S13]  /*5450*/  ISETP.NE.AND P1, PT, R6, 0x2, PT ;  /* 0x000000020600780c */ /* 0x000fda0003f25270 */
[----:B0-----:R-:W-:Y:S05]  /*5460*/  @P1 BRA `(.L_x_110) ;  /* 0x0000000000041947 */ /* 0x001fea0003800000 */
[----:B------:R-:W-:Y:S01]  /*5470*/  BPT.TRAP 0x1 ;  /* 0x000000040000795c */ /* 0x000fe20000300000 */
.L_x_110:
[----:B------:R-:W-:Y:S05]  /*5480*/  @P0 BRA `(.L_x_111) ;  /* 0x0000000000040947 */ /* 0x000fea0003800000 */
[----:B------:R-:W-:Y:S01]  /*5490*/  BPT.TRAP 0x1 ;  /* 0x000000040000795c */ /* 0x000fe20000300000 */
.L_x_111:
[----:B------:R-:W-:Y:S01]  /*54a0*/  R2UR UR8, R5 ;  /* 0x00000000050872ca */ /* 0x000fe200000e0000 */
[----:B------:R-:W-:Y:S01]  /*54b0*/  VIADD R14, R14, 0xffffffff ;  /* 0xffffffff0e0e7836 */ /* 0x000fe20000000000 */
[----:B------:R-:W-:Y:S01]  /*54c0*/  R2UR UR10, R12 ;  /* 0x000000000c0a72ca */ /* 0x000fe200000e0000 */
[----:B------:R-:W-:Y:S01]  /*54d0*/  UIADD3 UR4, UP0, UR30, 0xf0, URZ ;  /* 0x000000f01e047890 */ /* 0x000fe2000ff1e03f */
[----:B------:R-:W-:Y:S01]  /*54e0*/  R2UR UR34, R13 ;  /* 0x000000000d2272ca */ /* 0x000fe200000e0000 */
[----:B------:R-:W-:Y:S01]  /*54f0*/  UIADD3 UR38, UP1, UR30, 0x1f0, URZ ;  /* 0x000001f01e267890 */ /* 0x000fe2000ff3e03f */
[----:B------:R-:W-:Y:S01]  /*5500*/  R2UR UR33, R11 ;  /* 0x000000000b2172ca */ /* 0x000fe200000e0000 */
[----:B------:R-:W-:Y:S01]  /*5510*/  UIADD3.X UR5, URZ, UR31, URZ, UP0, !UPT ;  /* 0x0000001f3f057290 */ /* 0x000fe200087fe43f */
[----:B------:R-:W-:Y:S01]  /*5520*/  R2UR UR35, R22 ;  /* 0x00000000162372ca */ /* 0x000fe200000e0000 */
[----:B------:R-:W-:Y:S01]  /*5530*/  UPRMT UR29, URZ, 0x5410, UR23 ;  /* 0x000054103f1d7896 */ /* 0x000fe20008000017 */
[----:B------:R-:W-:Y:S01]  /*5540*/  R2UR UR36, R19 ;  /* 0x00000000132472ca */ /* 0x000fe200000e0000 */
[----:B------:R-:W-:Y:S01]  /*5550*/  UIADD3.X UR39, URZ, UR31, URZ, UP1, !UPT ;  /* 0x0000001f3f277290 */ /* 0x000fe20008ffe43f */
[----:B------:R-:W-:Y:S01]  /*5560*/  R2UR UR19, R18 ;  /* 0x00000000121372ca */ /* 0x000fe200000e0000 */
[----:B------:R-:W-:Y:S01]  /*5570*/  USHF.L.U32 UR8, UR8, 0xd, URZ ;  /* 0x0000000d08087899 */ /* 0x000fe2000800063f */
[----:B------:R-:W-:Y:S01]  /*5580*/  ISETP.GT.AND P3, PT, R14, 0x1, PT ;  /* 0x000000010e00780c */ /* 0x000fe20003f64270 */
[----:B------:R-:W-:Y:S01]  /*5590*/  UPRMT UR43, URZ, 0x5410, UR22 ;  /* 0x000054103f2b7896 */ /* 0x000fe20008000016 */
[----:B------:R-:W-:Y:S01]  /*55a0*/  VIADD R5, R5, 0x1 ;  /* 0x0000000105057836 */ /* 0x000fe20000000000 */
[----:B------:R-:W-:Y:S01]  /*55b0*/  ULEA UR9, UR41, UR8, 0xa ;  /* 0x0000000829097291 */ /* 0x000fe2000f8e503f */
[----:B------:R-:W-:Y:S01]  /*55c0*/  VIADD R13, R13, 0x80 ;  /* 0x000000800d0d7836 */ /* 0x000fe20000000000 */
[----:B------:R-:W-:-:S02]  /*55d0*/  ULOP3.LUT UR8, UR8, 0x800, UR37, 0xf8, !UPT ;  /* 0x0000080008087892 */ /* 0x000fc4000f8ef825 */
[----:B------:R-:W-:Y:S01]  /*55e0*/  ULEA UR24, UR9, UR10, 0x1 ;  /* 0x0000000a09187291 */ /* 0x000fe2000f8e083f */
[C---:B------:R-:W-:Y:S01]  /*55f0*/  ISETP.NE.AND P1, PT, R5.reuse, 0x7, PT ;  /* 0x000000070500780c */ /* 0x040fe20003f25270 */
[----:B------:R-:W-:Y:S02]  /*5600*/  ULEA UR8, UR8, UR10, 0x1 ;  /* 0x0000000a08087291 */ /* 0x000fe4000f8e083f */
[----:B------:R-:W-:Y:S01]  /*5610*/  UIADD3 UR32, UR24, 0x180, URZ ;  /* 0x0000018018207890 */ /* 0x000fe2000fffe03f */
[----:B------:R-:W-:Y:S01]  /*5620*/  SEL R7, RZ, 0x1, P1 ;  /* 0x00000001ff077807 */ /* 0x000fe20000800000 */
[----:B------:R-:W-:Y:S01]  /*5630*/  UIADD3 UR26, UR34, 0x40, URZ ;  /* 0x00000040221a7890 */ /* 0x000fe2000fffe03f */
[----:B------:R-:W-:Y:S01]  /*5640*/  SEL R5, R5, RZ, P1 ;  /* 0x000000ff05057207 */ /* 0x000fe20000800000 */
[----:B------:R-:W-:Y:S01]  /*5650*/  UIADD3 UR24, UR24, 0x2180, URZ ;  /* 0x0000218018187890 */ /* 0x000fe2000fffe03f */
[----:B------:R-:W-:Y:S01]  /*5660*/  LOP3.LUT R4, R4, R7, RZ, 0x3c, !PT ;  /* 0x0000000704047212 */ /* 0x000fe200078e3cff */
[----:B------:R-:W-:-:S02]  /*5670*/  UIADD3 UR16, UR8, 0x1c180, URZ ;  /* 0x0001c18008107890 */ /* 0x000fc4000fffe03f */
[----:B------:R-:W-:Y:S01]  /*5680*/  UIADD3 UR8, UR8, 0x1e180, URZ ;  /* 0x0001e18008087890 */ /* 0x000fe2000fffe03f */
[----:B------:R-:W-:Y:S01]  /*5690*/  UMOV UR6, 0x0 ;  /* 0x0000000000067882 */ /* 0x000fe20000000000 */
[----:B------:R-:W-:Y:S01]  /*56a0*/  UMOV UR7, 0x10000000 ;  /* 0x1000000000077882 */ /* 0x000fe20000000000 */
[----:B------:R-:W-:Y:S01]  /*56b0*/  UMOV UR25, UR33 ;  /* 0x0000002100197c82 */ /* 0x000fe20008000000 */
[----:B------:R-:W-:Y:S01]  /*56c0*/  UMOV UR27, UR35 ;  /* 0x00000023001b7c82 */ /* 0x000fe20008000000 */
[----:B------:R-:W-:Y:S01]  /*56d0*/  UMOV UR28, UR36 ;  /* 0x00000024001c7c82 */ /* 0x000fe20008000000 */
[----:B------:R-:W-:Y:S01]  /*56e0*/  UMOV UR17, UR33 ;  /* 0x0000002100117c82 */ /* 0x000fe20008000000 */
[----:B------:R-:W-:Y:S01]  /*56f0*/  UMOV UR18, UR34 ;  /* 0x0000002200127c82 */ /* 0x000fe20008000000 */
[----:B------:R-:W-:Y:S01]  /*5700*/  UMOV UR20, UR36 ;  /* 0x0000002400147c82 */ /* 0x000fe20008000000 */
[----:B------:R0:W-:Y:S01]  /*5710*/  UTMALDG.3D.MULTICAST [UR32], [UR4], UR29, desc[UR6] ;  /* 0x00000620040073b4 */ /* 0x0001e2000801181d */
[----:B------:R-:W-:Y:S01]  /*5720*/  UMOV UR9, UR33 ;  /* 0x0000002100097c82 */ /* 0x000fe20008000000 */
[----:B------:R-:W-:Y:S01]  /*5730*/  UMOV UR11, UR19 ;  /* 0x00000013000b7c82 */ /* 0x000fe20008000000 */
[----:B------:R-:W-:Y:S01]  /*5740*/  UMOV UR12, UR36 ;  /* 0x00000024000c7c82 */ /* 0x000fe20008000000 */
[----:B------:R-:W-:Y:S01]  /*5750*/  UMOV UR10, UR26 ;  /* 0x0000001a000a7c82 */ /* 0x000fe20008000000 */
[----:B------:R0:W-:Y:S01]  /*5760*/  UTMALDG.3D.MULTICAST [UR24], [UR4], UR29, desc[UR6] ;  /* 0x00000618040073b4 */ /* 0x0001e2000801181d */
[----:B------:R0:W-:Y:S01]  /*5770*/  UTMALDG.3D.MULTICAST [UR16], [UR38], UR43, desc[UR6] ;  /* 0x00000610260073b4 */ /* 0x0001e2000801182b */
[----:B------:R0:W-:Y:S02]  /*5780*/  UTMALDG.3D.MULTICAST [UR8], [UR38], UR43, desc[UR6] ;  /* 0x00000608260073b4 */ /* 0x0001e4000801182b */
[----:B0-----:R-:W-:Y:S05]  /*5790*/  @P3 BRA `(.L_x_112) ;  /* 0xfffffffc00043947 */ /* 0x001fea000383ffff */
.L_x_108:
[----:B------:R-:W-:Y:S05]  /*57a0*/  BSYNC B1 ;  /* 0x0000000000017941 */ /* 0x000fea0003800000 */
.L_x_107:
[----:B------:R-:W2:Y:S01]  /*57b0*/  LDL.64 R20, [R1] ;  /* 0x0000000001147983 */ /* 0x000ea20000100a00 */
[----:B------:R-:W-:Y:S01]  /*57c0*/  LOP3.LUT P4, RZ, R10, 0xff, RZ, 0xc0, !PT ;  /* 0x000000ff0aff7812 */ /* 0x000fe2000788c0ff */
[----:B------:R-:W-:Y:S01]  /*57d0*/  VIADD R11, R8, UR40 ;  /* 0x00000028080b7c36 */ /* 0x000fe20008000000 */
[----:B------:R-:W-:Y:S01]  /*57e0*/  ULDC.64 UR4, c[0x0][0x650] ;  /* 0x0001940000047ab9 */ /* 0x000fe20000000a00 */
[----:B------:R-:W-:Y:S01]  /*57f0*/  IMAD.U32 R8, RZ, RZ, UR40 ;  /* 0x00000028ff087e24 */ /* 0x000fe2000f8e00ff */
[----:B------:R-:W-:Y:S01]  /*5800*/  UISETP.GE.U32.AND UP0, UPT, UR40, 0x7, UPT ;  /* 0x000000072800788c */ /* 0x000fe2000bf06070 */
[C---:B------:R-:W-:Y:S01]  /*5810*/  IMAD.WIDE.U32 R4, R11.reuse, 0x24924925, RZ ;  /* 0x249249250b047825 */ /* 0x040fe200078e00ff */
[----:B------:R-:W-:Y:S01]  /*5820*/  ISETP.GT.U32.AND P1, PT, R11, 0x6, PT ;  /* 0x000000060b00780c */ /* 0x000fe20003f24070 */
[----:B------:R-:W-:Y:S01]  /*5830*/  BSSY B1, `(.L_x_113) ;  /* 0x000006b000017945 */ /* 0x000fe20003800000 */
[----:B------:R-:W-:Y:S01]  /*5840*/  PRMT R10, RZ, 0x7610, R10 ;  /* 0x00007610ff0a7816 */ /* 0x000fe2000000000a */
[----:B------:R-:W-:Y:S01]  /*5850*/  IMAD.MOV.U32 R22, RZ, RZ, -0x1 ;  /* 0xffffffffff167424 */ /* 0x000fe200078e00ff */
[----:B------:R-:W-:Y:S01]  /*5860*/  ISETP.LT.U32.AND P1, PT, R8, 0x7, P1 ;  /* 0x000000070800780c */ /* 0x000fe20000f21070 */
[----:B------:R-:W-:Y:S01]  /*5870*/  IMAD.MOV.U32 R18, RZ, RZ, -0x1 ;  /* 0xffffffffff127424 */ /* 0x000fe200078e00ff */
[----:B------:R-:W-:Y:S01]  /*5880*/  PLOP3.LUT P3, PT, PT, PT, UP0, 0x80, 0x0 ;  /* 0x000000000000781c */ /* 0x000fe20003f6f008 */
[----:B------:R-:W0:Y:S01]  /*5890*/  @P4 S2R R7, SR_CgaCtaId ;  /* 0x0000000000074919 */ /* 0x000e220000008800 */
[----:B------:R-:W-:Y:S01]  /*58a0*/  SEL R4, RZ, 0x1, !P1 ;  /* 0x00000001ff047807 */ /* 0x000fe20004800000 */
[----:B------:R-:W-:Y:S01]  /*58b0*/  IMAD.MOV.U32 R19, RZ, RZ, -0x1 ;  /* 0xffffffffff137424 */ /* 0x000fe200078e00ff */
[----:B------:R-:W-:-:S02]  /*58c0*/  @P4 MOV R6, 0x400 ;  /* 0x0000040000064802 */ /* 0x000fc40000000f00 */
[----:B------:R-:W-:Y:S02]  /*58d0*/  LOP3.LUT R3, R3, R4, RZ, 0x3c, !PT ;  /* 0x0000000403037212 */ /* 0x000fe400078e3cff */
[----:B------:R-:W-:Y:S02]  /*58e0*/  PRMT R4, RZ, 0x7610, R4 ;  /* 0x00007610ff047816 */ /* 0x000fe40000000004 */
[----:B0-----:R-:W-:Y:S01]  /*58f0*/  @P4 LEA R6, R7, R6, 0x18 ;  /* 0x0000000607064211 */ /* 0x001fe200078ec0ff */
[----:B------:R-:W-:-:S03]  /*5900*/  IMAD.IADD R7, R11, 0x1, -R5 ;  /* 0x000000010b077824 */ /* 0x000fc600078e0a05 */
[----:B------:R0:W-:Y:S02]  /*5910*/  @P4 SYNCS.ARRIVE.TRANS64.A1T0 RZ, [R6+URZ+0xa8], RZ ;  /* 0x0000a8ff06ff49a7 */ /* 0x0001e4000810003f */
[----:B------:R-:W-:-:S04]  /*5920*/  LEA.HI R7, R7, R5, RZ, 0x1f ;  /* 0x0000000507077211 */ /* 0x000fc800078ff8ff */
[----:B------:R-:W-:-:S04]  /*5930*/  SHF.R.U32.HI R8, RZ, 0x2, R7 ;  /* 0x00000002ff087819 */ /* 0x000fc80000011607 */
[----:B------:R-:W-:Y:S01]  /*5940*/  @P3 LOP3.LUT R3, R3, 0x1, R8, 0x78, !PT ;  /* 0x0000000103033812 */ /* 0x000fe200078e7808 */
[----:B------:R-:W-:Y:S01]  /*5950*/  IMAD R8, R8, -0x7, R11 ;  /* 0xfffffff908087824 */ /* 0x000fe200078e020b */
[----:B--2---:R-:W-:-:S05]  /*5960*/  IADD3 R16, P1, R16, R20, RZ ;  /* 0x0000001410107210 */ /* 0x004fca0007f3e0ff */
[----:B------:R-:W-:Y:S01]  /*5970*/  IMAD.X R17, R17, 0x1, R0, P1 ;  /* 0x0000000111117824 */ /* 0x000fe200008e0600 */
[----:B------:R-:W-:-:S04]  /*5980*/  ISETP.GE.U32.AND P1, PT, R16, UR4, PT ;  /* 0x0000000410007c0c */ /* 0x000fc8000bf26070 */
[----:B------:R-:W-:-:S13]  /*5990*/  ISETP.GE.U32.AND.EX P1, PT, R17, UR5, PT, P1 ;  /* 0x0000000511007c0c */ /* 0x000fda000bf26110 */
[----:B0-----:R-:W-:Y:S05]  /*59a0*/  @P1 BRA `(.L_x_114) ;  /* 0x00000004004c1947 */ /* 0x001fea0003800000 */
[----:B------:R-:W0:Y:S01]  /*59b0*/  S2R R12, SR_CTAID.X ;  /* 0x00000000000c7919 */ /* 0x000e220000002500 */
[----:B------:R-:W-:Y:S01]  /*59c0*/  ULDC.64 UR4, c[0x0][0x628] ;  /* 0x00018a0000047ab9 */ /* 0x000fe20000000a00 */
[----:B------:R-:W1:Y:S01]  /*59d0*/  LDC R13, c[0x0][0x144] ;  /* 0x00005100ff0d7b82 */ /* 0x000e620000000800 */
[----:B------:R-:W-:Y:S01]  /*59e0*/  ISETP.NE.U32.AND P1, PT, RZ, UR4, PT ;  /* 0x00000004ff007c0c */ /* 0x000fe2000bf25070 */
[----:B------:R-:W2:Y:S01]  /*59f0*/  S2R R11, SR_CTAID.Y ;  /* 0x00000000000b7919 */ /* 0x000ea20000002600 */
[----:B------:R-:W-:Y:S01]  /*5a00*/  ULDC UR6, c[0x0][0x150] ;  /* 0x0000540000067ab9 */ /* 0x000fe20000000800 */
[----:B------:R-:W-:Y:S01]  /*5a10*/  ULDC UR7, c[0x0][0x630] ;  /* 0x00018c0000077ab9 */ /* 0x000fe20000000800 */
[----:B------:R-:W-:Y:S01]  /*5a20*/  ISETP.NE.AND.EX P1, PT, RZ, UR5, PT, P1 ;  /* 0x00000005ff007c0c */ /* 0x000fe2000bf25310 */
[----:B------:R-:W-:Y:S01]  /*5a30*/  IMAD.MOV.U32 R4, RZ, RZ, R16 ;  /* 0x000000ffff047224 */ /* 0x000fe200078e0010 */
[----:B0-----:R-:W-:-:S05]  /*5a40*/  I2FP.F32.U32 R5, R12 ;  /* 0x0000000c00057245 */ /* 0x001fca0000201000 */
[----:B------:R-:W-:Y:S01]  /*5a50*/  FMUL R14, R5, UR6 ;  /* 0x00000006050e7c20 */ /* 0x000fe20008400000 */
[----:B------:R-:W-:-:S05]  /*5a60*/  IMAD.MOV.U32 R5, RZ, RZ, R17 ;  /* 0x000000ffff057224 */ /* 0x000fca00078e0011 */
[----:B--2---:R-:W-:Y:S05]  /*5a70*/  @!P1 BRA `(.L_x_115) ;  /* 0x0000000000289947 */ /* 0x004fea0003800000 */
[----:B------:R-:W-:Y:S02]  /*5a80*/  ULDC UR6, c[0x0][0x634] ;  /* 0x00018d0000067ab9 */ /* 0x000fe40000000800 */
[----:B------:R-:W-:-:S05]  /*5a90*/  IADD3 R5, P1, R16, UR6, RZ ;  /* 0x0000000610057c10 */ /* 0x000fca000ff3e0ff */
[----:B------:R-:W-:-:S04]  /*5aa0*/  IMAD.X R15, RZ, RZ, R17, P1 ;  /* 0x000000ffff0f7224 */ /* 0x000fc800008e0611 */
[----:B------:R-:W-:-:S04]  /*5ab0*/  IMAD.WIDE.U32 R6, R15, UR4, RZ ;  /* 0x000000040f067c25 */ /* 0x000fc8000f8e00ff */
[----:B------:R-:W-:-:S04]  /*5ac0*/  IMAD.WIDE.U32 R6, P1, R5, UR5, R6 ;  /* 0x0000000505067c25 */ /* 0x000fc8000f820006 */
[----:B------:R-:W-:-:S04]  /*5ad0*/  IMAD.WIDE.U32 R4, R5, UR4, RZ ;  /* 0x0000000405047c25 */ /* 0x000fc8000f8e00ff */
[----:B------:R-:W-:Y:S01]  /*5ae0*/  IMAD.MOV.U32 R4, RZ, RZ, R7 ;  /* 0x000000ffff047224 */ /* 0x000fe200078e0007 */
[----:B------:R-:W-:Y:S01]  /*5af0*/  IADD3 RZ, P3, R5, R6, RZ ;  /* 0x0000000605ff7210 */ /* 0x000fe20007f7e0ff */
[----:B------:R-:W-:-:S04]  /*5b00*/  IMAD.X R5, RZ, RZ, RZ, P1 ;  /* 0x000000ffff057224 */ /* 0x000fc800008e06ff */
[----:B------:R-:W-:-:S08]  /*5b10*/  IMAD.WIDE.U32.X R4, R15, UR5, R4, P3 ;  /* 0x000000050f047c25 */ /* 0x000fd000098e0404 */
.L_x_115:
[--C-:B------:R-:W-:Y:S01]  /*5b20*/  SHF.R.U64 R19, R4, UR7, R5.reuse ;  /* 0x0000000704137c19 */ /* 0x100fe20008001205 */
[----:B------:R-:W0:Y:S01]  /*5b30*/  F2I.U32.TRUNC.NTZ R14, R14 ;  /* 0x0000000e000e7305 */ /* 0x000e22000020f000 */
[----:B------:R-:W-:Y:S01]  /*5b40*/  SHF.R.U32.HI R4, RZ, UR7, R5 ;  /* 0x00000007ff047c19 */ /* 0x000fe20008011605 */
[----:B------:R-:W-:Y:S01]  /*5b50*/  ULDC.64 UR4, c[0x0][0x620] ;  /* 0x0001880000047ab9 */ /* 0x000fe20000000a00 */
[----:B------:R-:W-:Y:S01]  /*5b60*/  IADD3 R7, P1, RZ, -R19, RZ ;  /* 0x80000013ff077210 */ /* 0x000fe20007f3e0ff */
[----:B------:R-:W-:Y:S01]  /*5b70*/  ULDC.64 UR6, c[0x0][0x640] ;  /* 0x0001900000067ab9 */ /* 0x000fe20000000a00 */
[----:B------:R-:W2:Y:S03]  /*5b80*/  LDC R18, c[0x0][0x148] ;  /* 0x00005200ff127b82 */ /* 0x000ea60000000800 */
[----:B------:R-:W-:Y:S01]  /*5b90*/  IMAD.X R4, RZ, RZ, ~R4, P1 ;  /* 0x000000ffff047224 */ /* 0x000fe200008e0e04 */
[----:B------:R-:W-:-:S03]  /*5ba0*/  ISETP.NE.U32.AND P1, PT, RZ, UR6, PT ;  /* 0x00000006ff007c0c */ /* 0x000fc6000bf25070 */
[----:B------:R-:W-:Y:S01]  /*5bb0*/  IMAD R6, R4, UR4, RZ ;  /* 0x0000000404067c24 */ /* 0x000fe2000f8e02ff */
[----:B------:R-:W-:Y:S01]  /*5bc0*/  ISETP.NE.AND.EX P1, PT, RZ, UR7, PT, P1 ;  /* 0x00000007ff007c0c */ /* 0x000fe2000bf25310 */
[----:B------:R-:W-:Y:S01]  /*5bd0*/  IMAD.WIDE.U32 R4, R7, UR4, R16 ;  /* 0x0000000407047c25 */ /* 0x000fe2000f8e0010 */
[----:B------:R-:W-:-:S03]  /*5be0*/  ULDC UR4, c[0x0][0x618] ;  /* 0x0001860000047ab9 */ /* 0x000fc60000000800 */
[----:B------:R-:W-:Y:S01]  /*5bf0*/  IMAD R7, R7, UR5, R6 ;  /* 0x0000000507077c24 */ /* 0x000fe2000f8e0206 */
[----:B------:R-:W-:Y:S01]  /*5c00*/  ULDC UR5, c[0x0][0x154] ;  /* 0x0000550000057ab9 */ /* 0x000fe20000000800 */
[----:B0-----:R-:W-:Y:S02]  /*5c10*/  IMAD.MOV R6, RZ, RZ, -R14 ;  /* 0x000000ffff067224 */ /* 0x001fe400078e0a0e */
[----:B------:R-:W-:Y:S02]  /*5c20*/  IMAD.IADD R5, R5, 0x1, R7 ;  /* 0x0000000105057824 */ /* 0x000fe400078e0207 */
[----:B-1----:R-:W-:Y:S01]  /*5c30*/  IMAD R12, R13, R6, R12 ;  /* 0x000000060d0c7224 */ /* 0x002fe200078e020c */
[----:B------:R-:W-:Y:S02]  /*5c40*/  I2FP.F32.U32 R6, R11 ;  /* 0x0000000b00067245 */ /* 0x000fe40000201000 */
[--C-:B------:R-:W-:Y:S02]  /*5c50*/  SHF.R.U64 R13, R4, UR4, R5.reuse ;  /* 0x00000004040d7c19 */ /* 0x100fe40008001205 */
[----:B------:R-:W-:Y:S01]  /*5c60*/  SHF.R.U32.HI R4, RZ, UR4, R5 ;  /* 0x00000004ff047c19 */ /* 0x000fe20008011605 */
[----:B------:R-:W-:Y:S01]  /*5c70*/  FMUL R6, R6, UR5 ;  /* 0x0000000506067c20 */ /* 0x000fe20008400000 */
[----:B------:R-:W-:-:S02]  /*5c80*/  ULDC UR4, c[0x0][0x608] ;  /* 0x0001820000047ab9 */ /* 0x000fc40000000800 */
[--C-:B------:R-:W-:Y:S01]  /*5c90*/  SHF.R.U64 R15, R13, UR4, R4.reuse ;  /* 0x000000040d0f7c19 */ /* 0x100fe20008001204 */
[----:B------:R0:W1:Y:S01]  /*5ca0*/  F2I.U32.TRUNC.NTZ R20, R6 ;  /* 0x0000000600147305 */ /* 0x000062000020f000 */
[----:B------:R-:W-:Y:S01]  /*5cb0*/  SHF.R.U32.HI R4, RZ, UR4, R4 ;  /* 0x00000004ff047c19 */ /* 0x000fe20008011604 */
[----:B------:R-:W-:-:S03]  /*5cc0*/  ULDC UR4, c[0x0][0x658] ;  /* 0x0001960000047ab9 */ /* 0x000fc60000000800 */
[--C-:B------:R-:W-:Y:S02]  /*5cd0*/  SHF.R.U64 R14, R15, UR4, R4.reuse ;  /* 0x000000040f0e7c19 */ /* 0x100fe40008001204 */
[----:B------:R-:W-:-:S03]  /*5ce0*/  SHF.R.U32.HI R21, RZ, UR4, R4 ;  /* 0x00000004ff157c19 */ /* 0x000fc60008011604 */
[----:B------:R-:W-:Y:S02]  /*5cf0*/  IMAD.MOV.U32 R4, RZ, RZ, R14 ;  /* 0x000000ffff047224 */ /* 0x000fe400078e000e */
[----:B------:R-:W-:Y:S01]  /*5d00*/  IMAD.MOV.U32 R5, RZ, RZ, R21 ;  /* 0x000000ffff057224 */ /* 0x000fe200078e0015 */
[----:B0-----:R-:W-:Y:S06]  /*5d10*/  @!P1 BRA `(.L_x_116) ;  /* 0x0000000000289947 */ /* 0x001fec0003800000 */
        /* <DEDUP_REMOVED lines=10> */
.L_x_116:
[----:B------:R-:W-:Y:S01]  /*5dc0*/  ISETP.NE.AND P1, PT, R2, 0x1, PT ;  /* 0x000000010200780c */ /* 0x000fe20003f25270 */
[----:B------:R-:W-:Y:S01]  /*5dd0*/  ULDC UR4, c[0x0][0x648] ;  /* 0x0001920000047ab9 */ /* 0x000fe20000000800 */
[----:B------:R-:W-:Y:S01]  /*5de0*/  LOP3.LUT R15, R15, UR21, RZ, 0xc0, !PT ;  /* 0x000000150f0f7c12 */ /* 0x000fe2000f8ec0ff */
[----:B-1----:R-:W-:Y:S01]  /*5df0*/  IMAD.MOV R20, RZ, RZ, -R20 ;  /* 0x000000ffff147224 */ /* 0x002fe200078e0a14 */
[----:B------:R-:W-:Y:S01]  /*5e00*/  SHF.R.U64 R4, R4, UR4, R5 ;  /* 0x0000000404047c19 */ /* 0x000fe20008001205 */
[----:B------:R-:W-:Y:S01]  /*5e10*/  ULDC UR4, c[0x0][0x638] ;  /* 0x00018e0000047ab9 */ /* 0x000fe20000000800 */
[----:B------:R-:W-:Y:S01]  /*5e20*/  LOP3.LUT R13, R13, UR13, RZ, 0xc0, !PT ;  /* 0x0000000d0d0d7c12 */ /* 0x000fe2000f8ec0ff */
[----:B------:R-:W-:Y:S02]  /*5e30*/  ULDC UR5, c[0x0][0x610] ;  /* 0x0001840000057ab9 */ /* 0x000fe40000000800 */
[----:B------:R-:W-:Y:S02]  /*5e40*/  IMAD.MOV R5, RZ, RZ, -R4 ;  /* 0x000000ffff057224 */ /* 0x000fe400078e0a04 */
[----:B------:R-:W-:-:S02]  /*5e50*/  IMAD R15, R4, UR14, R15 ;  /* 0x0000000e040f7c24 */ /* 0x000fc4000f8e020f */
[----:B--2---:R-:W-:Y:S02]  /*5e60*/  @P1 IMAD R12, R18, R20, R11 ;  /* 0x00000014120c1224 */ /* 0x004fe400078e020b */
[----:B------:R-:W-:Y:S01]  /*5e70*/  IMAD R14, R5, UR4, R14 ;  /* 0x00000004050e7c24 */ /* 0x000fe2000f8e020e */
[----:B------:R-:W-:Y:S01]  /*5e80*/  ULDC UR4, c[0x0][0x600] ;  /* 0x0001800000047ab9 */ /* 0x000fe20000000800 */
[----:B------:R-:W-:Y:S02]  /*5e90*/  IMAD R12, R15, UR5, R12 ;  /* 0x000000050f0c7c24 */ /* 0x000fe4000f8e020c */
[----:B------:R-:W-:Y:S02]  /*5ea0*/  IMAD R5, R14, UR4, R13 ;  /* 0x000000040e057c24 */ /* 0x000fe4000f8e020d */
[----:B------:R-:W-:-:S03]  /*5eb0*/  IMAD.MOV.U32 R4, RZ, RZ, 0x1 ;  /* 0x00000001ff047424 */ /* 0x000fc600078e00ff */
[----:B------:R-:W-:Y:S02]  /*5ec0*/  SEL R18, R5, R12, !P1 ;  /* 0x0000000c05127207 */ /* 0x000fe40004800000 */
[----:B------:R-:W-:-:S07]  /*5ed0*/  SEL R22, R12, R5, !P1 ;  /* 0x000000050c167207 */ /* 0x000fce0004800000 */
.L_x_114:
[----:B------:R-:W-:Y:S05]  /*5ee0*/  BSYNC B1 ;  /* 0x0000000000017941 */ /* 0x000fea0003800000 */
.L_x_113:
[----:B------:R-:W-:-:S13]  /*5ef0*/  LOP3.LUT P1, RZ, R4, 0xff, RZ, 0xc0, !PT ;  /* 0x000000ff04ff7812 */ /* 0x000fda000782c0ff */
[----:B------:R-:W-:Y:S05]  /*5f00*/  @P1 BRA `(.L_x_117) ;  /* 0xfffffff000f01947 */ /* 0x000fea000383ffff */
[----:B------:R-:W-:Y:S05]  /*5f10*/  BSYNC B0 ;  /* 0x0000000000007941 */ /* 0x000fea0003800000 */
.L_x_105:
[----:B------:R-:W-:-:S03]  /*5f20*/  UMOV UR4, 0xffffffff ;  /* 0xffffffff00047882 */ /* 0x000fc60000000000 */
[----:B------:R-:W-:Y:S05]  /*5f30*/  BRA.DIV UR4, `(.L_x_118) ;  /* 0x0000000604b47947 */ /* 0x000fea000b800000 */
[----:B------:R-:W-:-:S13]  /*5f40*/  ELECT P6, URZ, PT ;  /* 0x00000000003f782f */ /* 0x000fda00038c0000 */
.L_x_137:
[----:B------:R-:W-:Y:S04]  /*5f50*/  BSSY B0, `(.L_x_119) ;  /* 0x0000046000007945 */ /* 0x000fe80003800000 */
[----:B------:R-:W-:Y:S05]  /*5f60*/  @!P6 BRA `(.L_x_120) ;  /* 0x000000040010e947 */ /* 0x000fea0003800000 */
[----:B------:R-:W-:-:S04]  /*5f70*/  LOP3.LUT R23, R23, 0x2, RZ, 0xfc, !PT ;  /* 0x0000000217177812 */ /* 0x000fc800078efcff */
[----:B------:R-:W-:-:S13]  /*5f80*/  ISETP.NE.AND P0, PT, R23, 0x3, PT ;  /* 0x000000031700780c */ /* 0x000fda0003f05270 */
[----:B------:R-:W-:Y:S05]  /*5f90*/  @!P0 BRA `(.L_x_121) ;  /* 0x0000000000048947 */ /* 0x000fea0003800000 */
[----:B------:R-:W-:Y:S01]  /*5fa0*/  BPT.TRAP 0x1 ;  /* 0x000000040000795c */ /* 0x000fe20000300000 */
.L_x_121:
[----:B------:R-:W0:Y:S01]  /*5fb0*/  S2R R5, SR_CgaCtaId ;  /* 0x0000000000057919 */ /* 0x000e220000008800 */
[----:B------:R-:W-:Y:S02]  /*5fc0*/  MOV R0, 0x400 ;  /* 0x0000040000007802 */ /* 0x000fe40000000f00 */
[----:B------:R-:W-:Y:S02]  /*5fd0*/  SHF.L.U32 R2, R3, 0x1f, RZ ;  /* 0x0000001f03027819 */ /* 0x000fe400000006ff */
[----:B0-----:R-:W-:-:S05]  /*5fe0*/  LEA R5, R5, R0, 0x18 ;  /* 0x0000000005057211 */ /* 0x001fca00078ec0ff */
[----:B------:R-:W-:-:S04]  /*5ff0*/  VIADD R5, R5, 0x38 ;  /* 0x0000003805057836 */ /* 0x000fc80000000000 */
[C---:B------:R-:W-:Y:S02]  /*6000*/  IMAD R7, R8.reuse, 0x8, R5 ;  /* 0x0000000808077824 */ /* 0x040fe400078e0205 */
[----:B------:R-:W-:Y:S02]  /*6010*/  VIADD R8, R8, 0x1 ;  /* 0x0000000108087836 */ /* 0x000fe40000000000 */
[----:B------:R-:W0:Y:S03]  /*6020*/  SYNCS.PHASECHK.TRANS64.TRYWAIT P0, [R7+URZ], R2 ;  /* 0x00000002070075a7 */ /* 0x000e26000800017f */
[----:B------:R-:W-:-:S04]  /*6030*/  ISETP.NE.AND P1, PT, R8, 0x7, PT ;  /* 0x000000070800780c */ /* 0x000fc80003f25270 */
[----:B------:R-:W-:Y:S02]  /*6040*/  SEL R0, RZ, 0x1, P1 ;  /* 0x00000001ff007807 */ /* 0x000fe40000800000 */
[----:B------:R-:W-:Y:S02]  /*6050*/  SEL R8, R8, RZ, P1 ;  /* 0x000000ff08087207 */ /* 0x000fe40000800000 */
[----:B------:R-:W-:-:S03]  /*6060*/  LOP3.LUT R9, R3, R0, RZ, 0x3c, !PT ;  /* 0x0000000003097212 */ /* 0x000fc600078e3cff */
[----:B------:R-:W-:Y:S01]  /*6070*/  IMAD R6, R8, 0x8, R5 ;  /* 0x0000000808067824 */ /* 0x000fe200078e0205 */
[----:B------:R-:W-:Y:S01]  /*6080*/  SHF.L.U32 R3, R9, 0x1f, RZ ;  /* 0x0000001f09037819 */ /* 0x000fe200000006ff */
[----:B0-----:R-:W-:Y:S06]  /*6090*/  @!P0 BRA `(.L_x_122) ;  /* 0x00000004007c8947 */ /* 0x001fec0003800000 */
.L_x_138:
[----:B------:R-:W1:Y:S01]  /*60a0*/  SYNCS.PHASECHK.TRANS64.TRYWAIT P0, [R6+URZ], R3 ;  /* 0x00000003060075a7 */ /* 0x000e62000800017f */
[----:B------:R-:W-:-:S05]  /*60b0*/  VIADD R0, R8, 0x1 ;  /* 0x0000000108007836 */ /* 0x000fca0000000000 */
[----:B------:R-:W-:-:S04]  /*60c0*/  ISETP.NE.AND P1, PT, R0, 0x7, PT ;  /* 0x000000070000780c */ /* 0x000fc80003f25270 */
[----:B0-----:R-:W-:Y:S02]  /*60d0*/  SEL R2, RZ, 0x1, P1 ;  /* 0x00000001ff027807 */ /* 0x001fe40000800000 */
[----:B------:R-:W-:Y:S02]  /*60e0*/  SEL R0, R0, RZ, P1 ;  /* 0x000000ff00007207 */ /* 0x000fe40000800000 */
[----:B------:R-:W-:-:S03]  /*60f0*/  LOP3.LUT R9, R9, R2, RZ, 0x3c, !PT ;  /* 0x0000000209097212 */ /* 0x000fc600078e3cff */
[----:B------:R-:W-:Y:S01]  /*6100*/  IMAD R7, R0, 0x8, R5 ;  /* 0x0000000800077824 */ /* 0x000fe200078e0205 */
[----:B------:R-:W-:Y:S01]  /*6110*/  SHF.L.U32 R4, R9, 0x1f, RZ ;  /* 0x0000001f09047819 */ /* 0x000fe200000006ff */
[----:B-1----:R-:W-:Y:S06]  /*6120*/  @!P0 BRA `(.L_x_123) ;  /* 0x00000004006c8947 */ /* 0x002fec0003800000 */
.L_x_139:
[----:B------:R-:W1:Y:S01]  /*6130*/  SYNCS.PHASECHK.TRANS64.TRYWAIT P0, [R7+URZ], R4 ;  /* 0x00000004070075a7 */ /* 0x000e62000800017f */
[----:B------:R-:W-:-:S05]  /*6140*/  VIADD R0, R0, 0x1 ;  /* 0x0000000100007836 */ /* 0x000fca0000000000 */
[----:B------:R-:W-:-:S04]  /*6150*/  ISETP.NE.AND P1, PT, R0, 0x7, PT ;  /* 0x000000070000780c */ /* 0x000fc80003f25270 */
[----:B------:R-:W-:Y:S02]  /*6160*/  SEL R2, RZ, 0x1, P1 ;  /* 0x00000001ff027807 */ /* 0x000fe40000800000 */
[----:B------:R-:W-:Y:S02]  /*6170*/  SEL R0, R0, RZ, P1 ;  /* 0x000000ff00007207 */ /* 0x000fe40000800000 */
[----:B------:R-:W-:-:S03]  /*6180*/  LOP3.LUT R9, R9, R2, RZ, 0x3c, !PT ;  /* 0x0000000209097212 */ /* 0x000fc600078e3cff */
[----:B0-----:R-:W-:Y:S01]  /*6190*/  IMAD R6, R0, 0x8, R5 ;  /* 0x0000000800067824 */ /* 0x001fe200078e0205 */
[----:B------:R-:W-:Y:S01]  /*61a0*/  SHF.L.U32 R3, R9, 0x1f, RZ ;  /* 0x0000001f09037819 */ /* 0x000fe200000006ff */
[----:B-1----:R-:W-:Y:S06]  /*61b0*/  @!P0 BRA `(.L_x_124) ;  /* 0x00000004005c8947 */ /* 0x002fec0003800000 */
.L_x_140:
        /* <DEDUP_REMOVED lines=9> */
.L_x_141:
        /* <DEDUP_REMOVED lines=9> */
.L_x_142:
[----:B------:R-:W1:Y:S01]  /*62e0*/  SYNCS.PHASECHK.TRANS64.TRYWAIT P0, [R6+URZ], R3 ;  /* 0x00000003060075a7 */ /* 0x000e62000800017f */
[----:B------:R-:W-:-:S05]  /*62f0*/  VIADD R0, R0, 0x1 ;  /* 0x0000000100007836 */ /* 0x000fca0000000000 */
[----:B------:R-:W-:-:S04]  /*6300*/  ISETP.NE.AND P1, PT, R0, 0x7, PT ;  /* 0x000000070000780c */ /* 0x000fc80003f25270 */
[----:B------:R-:W-:Y:S02]  /*6310*/  SEL R2, RZ, 0x1, P1 ;  /* 0x00000001ff027807 */ /* 0x000fe40000800000 */
[----:B------:R-:W-:Y:S02]  /*6320*/  SEL R0, R0, RZ, P1 ;  /* 0x000000ff00007207 */ /* 0x000fe40000800000 */
[----:B------:R-:W-:Y:S01]  /*6330*/  LOP3.LUT R2, R9, R2, RZ, 0x3c, !PT ;  /* 0x0000000209027212 */ /* 0x000fe200078e3cff */
[----:B-1----:R-:W-:Y:S06]  /*6340*/  @!P0 BRA `(.L_x_127) ;  /* 0x0000000400348947 */ /* 0x002fec0003800000 */
.L_x_143:
[----:B------:R-:W-:Y:S01]  /*6350*/  IMAD R5, R0, 0x8, R5 ;  /* 0x0000000800057824 */ /* 0x000fe200078e0205 */
[----:B------:R-:W-:-:S07]  /*6360*/  SHF.L.U32 R0, R2, 0x1f, RZ ;  /* 0x0000001f02007819 */ /* 0x000fce00000006ff */
.L_x_128:
[----:B--2---:R2:W3:Y:S02]  /*6370*/  SYNCS.PHASECHK.TRANS64.TRYWAIT P0, [R5+URZ], R0 ;  /* 0x00000000050075a7 */ /* 0x0044e4000800017f */
[----:B---3--:R-:W-:Y:S05]  /*6380*/  @!P0 NANOSLEEP.SYNCS 0x989680 ;  /* 0x009896800000895d */ /* 0x008fea0003900000 */
[----:B------:R-:W3:Y:S02]  /*6390*/  @!P0 SYNCS.PHASECHK.TRANS64 P0, [R5+URZ], R0 ;  /* 0x00000000050085a7 */ /* 0x000ee4000800007f */
[----:B---3--:R-:W-:Y:S05]  /*63a0*/  @!P0 BRA `(.L_x_128) ;  /* 0xfffffffc00f08947 */ /* 0x008fea000383ffff */
.L_x_120:
[----:B------:R-:W-:Y:S05]  /*63b0*/  BSYNC B0 ;  /* 0x0000000000007941 */ /* 0x000fea0003800000 */
.L_x_119:
[----:B------:R-:W-:Y:S05]  /*63c0*/  EXIT ;  /* 0x000000000000794d */ /* 0x000fea0003800000 */
.L_x_19:
[----:B0-----:R-:W-:-:S04]  /*63d0*/  IMAD.U32 R3, RZ, RZ, UR43 ;  /* 0x0000002bff037e24 */ /* 0x001fc8000f8e00ff */
[----:B------:R0:W1:Y:S03]  /*63e0*/  SYNCS.PHASECHK.TRANS64.TRYWAIT P0, [R3+URZ+-0x8], R0 ;  /* 0xfffff800030075a7 */ /* 0x000066000800017f */
[----:B-1----:R-:W-:Y:S05]  /*63f0*/  @!P0 NANOSLEEP.SYNCS 0x989680 ;  /* 0x009896800000895d */ /* 0x002fea0003900000 */
[----:B------:R-:W1:Y:S02]  /*6400*/  @!P0 SYNCS.PHASECHK.TRANS64 P0, [R3+URZ+-0x8], R0 ;  /* 0xfffff800030085a7 */ /* 0x000e64000800007f */
[----:B-1----:R-:W-:Y:S05]  /*6410*/  @!P0 BRA `(.L_x_19) ;  /* 0xfffffffc00ec8947 */ /* 0x002fea000383ffff */
[----:B------:R-:W-:Y:S05]  /*6420*/  BRA `(.L_x_129) ;  /* 0xffffffb400207947 */ /* 0x000fea000383ffff */
.L_x_24:
[----:B-1----:R1:W2:Y:S02]  /*6430*/  SYNCS.PHASECHK.TRANS64.TRYWAIT P1, [R3+URZ], R0 ;  /* 0x00000000030075a7 */ /* 0x0022a4000802017f */
[----:B--2---:R-:W-:Y:S05]  /*6440*/  @!P1 NANOSLEEP.SYNCS 0x989680 ;  /* 0x009896800000995d */ /* 0x004fea0003900000 */
[----:B------:R-:W2:Y:S02]  /*6450*/  @!P1 SYNCS.PHASECHK.TRANS64 P1, [R3+URZ], R0 ;  /* 0x00000000030095a7 */ /* 0x000ea4000802007f */
[----:B--2---:R-:W-:Y:S05]  /*6460*/  @!P1 BRA `(.L_x_24) ;  /* 0xfffffffc00f09947 */ /* 0x004fea000383ffff */
[----:B------:R-:W-:Y:S05]  /*6470*/  BRA `(.L_x_23) ;  /* 0xffffffb4008c7947 */ /* 0x000fea000383ffff */
.L_x_29:
[----:B-1----:R-:W-:-:S04]  /*6480*/  IMAD.U32 R5, RZ, RZ, UR4 ;  /* 0x00000004ff057e24 */ /* 0x002fc8000f8e00ff */
[----:B------:R1:W2:Y:S03]  /*6490*/  SYNCS.PHASECHK.TRANS64.TRYWAIT P1, [R5+URZ], R4 ;  /* 0x00000004050075a7 */ /* 0x0002a6000802017f */
[----:B--2---:R-:W-:Y:S05]  /*64a0*/  @!P1 NANOSLEEP.SYNCS 0x989680 ;  /* 0x009896800000995d */ /* 0x004fea0003900000 */
[----:B------:R-:W2:Y:S02]  /*64b0*/  @!P1 SYNCS.PHASECHK.TRANS64 P1, [R5+URZ], R4 ;  /* 0x00000004050095a7 */ /* 0x000ea4000802007f */
[----:B--2---:R-:W-:Y:S05]  /*64c0*/  @!P1 BRA `(.L_x_29) ;  /* 0xfffffffc00ec9947 */ /* 0x004fea000383ffff */
[----:B------:R-:W-:Y:S05]  /*64d0*/  BRA `(.L_x_28) ;  /* 0xffffffb800b47947 */ /* 0x000fea000383ffff */
.L_x_37:
[----:B0-----:R-:W-:-:S04]  /*64e0*/  IMAD.U32 R3, RZ, RZ, UR43 ;  /* 0x0000002bff037e24 */ /* 0x001fc8000f8e00ff */
[----:B------:R0:W1:Y:S03]  /*64f0*/  SYNCS.PHASECHK.TRANS64.TRYWAIT P0, [R3+URZ+0x8], R0 ;  /* 0x00000800030075a7 */ /* 0x000066000800017f */
[----:B-1----:R-:W-:Y:S05]  /*6500*/  @!P0 NANOSLEEP.SYNCS 0x989680 ;  /* 0x009896800000895d */ /* 0x002fea0003900000 */
[----:B------:R-:W1:Y:S02]  /*6510*/  @!P0 SYNCS.PHASECHK.TRANS64 P0, [R3+URZ+0x8], R0 ;  /* 0x00000800030085a7 */ /* 0x000e64000800007f */
[----:B-1----:R-:W-:Y:S05]  /*6520*/  @!P0 BRA `(.L_x_37) ;  /* 0xfffffffc00ec8947 */ /* 0x002fea000383ffff */
[----:B------:R-:W-:Y:S05]  /*6530*/  BRA `(.L_x_130) ;  /* 0xffffffc000787947 */ /* 0x000fea000383ffff */
.L_x_106:
[----:B------:R-:W-:Y:S01]  /*6540*/  BSSY B1, `(.L_x_131) ;  /* 0x0000006000017945 */ /* 0x000fe20003800000 */
[----:B------:R-:W-:-:S07]  /*6550*/  IMAD.MOV.U32 R15, RZ, RZ, -0x1 ;  /* 0xffffffffff0f7424 */ /* 0x000fce00078e00ff */
[----:B-----5:R-:W-:Y:S05]  /*6560*/  WARPSYNC.COLLECTIVE R15, `(.L_x_132) ;  /* 0x000000000f0c7348 */ /* 0x020fea0003c00000 */
[----:B------:R-:W-:Y:S02]  /*6570*/  ELECT P6, UR62, PT ;  /* 0x00000000003e782f */ /* 0x000fe400038c0000 */
[----:B------:R-:W-:Y:S01]  /*6580*/  MOV R14, UR62 ;  /* 0x0000003e000e7c02 */ /* 0x000fe20008000f00 */
[----:B-----5:R-:W-:Y:S10]  /*6590*/  ENDCOLLECTIVE ;  /* 0x000000000000791b */ /* 0x020ff40003800000 */
.L_x_132:
[----:B------:R-:W-:Y:S05]  /*65a0*/  BSYNC B1 ;  /* 0x0000000000017941 */ /* 0x000fea0003800000 */
.L_x_131:
[----:B------:R-:W-:Y:S05]  /*65b0*/  BRA `(.L_x_133) ;  /* 0xffffffec00507947 */ /* 0x000fea000383ffff */
.L_x_109:
[----:B-1----:R1:W2:Y:S02]  /*65c0*/  SYNCS.PHASECHK.TRANS64.TRYWAIT P1, [R11+URZ+0x38], R6 ;  /* 0x000038060b0075a7 */ /* 0x0022a4000802017f */
[----:B--2---:R-:W-:Y:S05]  /*65d0*/  @!P1 NANOSLEEP.SYNCS 0x989680 ;  /* 0x009896800000995d */ /* 0x004fea0003900000 */
[----:B------:R-:W2:Y:S02]  /*65e0*/  @!P1 SYNCS.PHASECHK.TRANS64 P1, [R11+URZ+0x38], R6 ;  /* 0x000038060b0095a7 */ /* 0x000ea4000802007f */
[----:B--2---:R-:W-:Y:S05]  /*65f0*/  @!P1 BRA `(.L_x_109) ;  /* 0xfffffffc00f09947 */ /* 0x004fea000383ffff */
[----:B------:R-:W-:Y:S05]  /*6600*/  BRA `(.L_x_134) ;  /* 0xffffffec00887947 */ /* 0x000fea000383ffff */
.L_x_118:
[----:B------:R-:W-:Y:S01]  /*6610*/  BSSY B0, `(.L_x_135) ;  /* 0x0000006000007945 */ /* 0x000fe20003800000 */
[----:B------:R-:W-:-:S07]  /*6620*/  IMAD.MOV.U32 R15, RZ, RZ, -0x1 ;  /* 0xffffffffff0f7424 */ /* 0x000fce00078e00ff */
[----:B-----5:R-:W-:Y:S05]  /*6630*/  WARPSYNC.COLLECTIVE R15, `(.L_x_136) ;  /* 0x000000000f0c7348 */ /* 0x020fea0003c00000 */
[----:B------:R-:W-:Y:S02]  /*6640*/  ELECT P6, UR62, PT ;  /* 0x00000000003e782f */ /* 0x000fe400038c0000 */
[----:B------:R-:W-:Y:S01]  /*6650*/  MOV R14, UR62 ;  /* 0x0000003e000e7c02 */ /* 0x000fe20008000f00 */
[----:B-----5:R-:W-:Y:S10]  /*6660*/  ENDCOLLECTIVE ;  /* 0x000000000000791b */ /* 0x020ff40003800000 */
.L_x_136:
[----:B------:R-:W-:Y:S05]  /*6670*/  BSYNC B0 ;  /* 0x0000000000007941 */ /* 0x000fea0003800000 */
.L_x_135:
[----:B------:R-:W-:Y:S05]  /*6680*/  BRA `(.L_x_137) ;  /* 0xfffffff800307947 */ /* 0x000fea000383ffff */
.L_x_122:
[----:B0-----:R0:W1:Y:S02]  /*6690*/  SYNCS.PHASECHK.TRANS64.TRYWAIT P0, [R7+URZ], R2 ;  /* 0x00000002070075a7 */ /* 0x001064000800017f */
[----:B-1----:R-:W-:Y:S05]  /*66a0*/  @!P0 NANOSLEEP.SYNCS 0x989680 ;  /* 0x009896800000895d */ /* 0x002fea0003900000 */
[----:B------:R-:W1:Y:S02]  /*66b0*/  @!P0 SYNCS.PHASECHK.TRANS64 P0, [R7+URZ], R2 ;  /* 0x00000002070085a7 */ /* 0x000e64000800007f */
[----:B-1----:R-:W-:Y:S05]  /*66c0*/  @!P0 BRA `(.L_x_122) ;  /* 0xfffffffc00f08947 */ /* 0x002fea000383ffff */
[----:B------:R-:W-:Y:S05]  /*66d0*/  BRA `(.L_x_138) ;  /* 0xfffffff800707947 */ /* 0x000fea000383ffff */
.L_x_123:
[----:B0-----:R0:W1:Y:S02]  /*66e0*/  SYNCS.PHASECHK.TRANS64.TRYWAIT P0, [R6+URZ], R3 ;  /* 0x00000003060075a7 */ /* 0x001064000800017f */
[----:B-1----:R-:W-:Y:S05]  /*66f0*/  @!P0 NANOSLEEP.SYNCS 0x989680 ;  /* 0x009896800000895d */ /* 0x002fea0003900000 */
[----:B------:R-:W1:Y:S02]  /*6700*/  @!P0 SYNCS.PHASECHK.TRANS64 P0, [R6+URZ], R3 ;  /* 0x00000003060085a7 */ /* 0x000e64000800007f */
[----:B-1----:R-:W-:Y:S05]  /*6710*/  @!P0 BRA `(.L_x_123) ;  /* 0xfffffffc00f08947 */ /* 0x002fea000383ffff */
[----:B------:R-:W-:Y:S05]  /*6720*/  BRA `(.L_x_139) ;  /* 0xfffffff800807947 */ /* 0x000fea000383ffff */
.L_x_124:
[----:B0-----:R0:W1:Y:S02]  /*6730*/  SYNCS.PHASECHK.TRANS64.TRYWAIT P0, [R7+URZ], R4 ;  /* 0x00000004070075a7 */ /* 0x001064000800017f */
[----:B-1----:R-:W-:Y:S05]  /*6740*/  @!P0 NANOSLEEP.SYNCS 0x989680 ;  /* 0x009896800000895d */ /* 0x002fea0003900000 */
[----:B------:R-:W1:Y:S02]  /*6750*/  @!P0 SYNCS.PHASECHK.TRANS64 P0, [R7+URZ], R4 ;  /* 0x00000004070085a7 */ /* 0x000e64000800007f */
[----:B-1----:R-:W-:Y:S05]  /*6760*/  @!P0 BRA `(.L_x_124) ;  /* 0xfffffffc00f08947 */ /* 0x002fea000383ffff */
[----:B------:R-:W-:Y:S05]  /*6770*/  BRA `(.L_x_140) ;  /* 0xfffffff800907947 */ /* 0x000fea000383ffff */
.L_x_125:
[----:B0-----:R0:W1:Y:S02]  /*6780*/  SYNCS.PHASECHK.TRANS64.TRYWAIT P0, [R6+URZ], R3 ;  /* 0x00000003060075a7 */ /* 0x001064000800017f */
[----:B-1----:R-:W-:Y:S05]  /*6790*/  @!P0 NANOSLEEP.SYNCS 0x989680 ;  /* 0x009896800000895d */ /* 0x002fea0003900000 */
[----:B------:R-:W1:Y:S02]  /*67a0*/  @!P0 SYNCS.PHASECHK.TRANS64 P0, [R6+URZ], R3 ;  /* 0x00000003060085a7 */ /* 0x000e64000800007f */
[----:B-1----:R-:W-:Y:S05]  /*67b0*/  @!P0 BRA `(.L_x_125) ;  /* 0xfffffffc00f08947 */ /* 0x002fea000383ffff */
[----:B------:R-:W-:Y:S05]  /*67c0*/  BRA `(.L_x_141) ;  /* 0xfffffff800a07947 */ /* 0x000fea000383ffff */
.L_x_126:
[----:B0-----:R0:W1:Y:S02]  /*67d0*/  SYNCS.PHASECHK.TRANS64.TRYWAIT P0, [R7+URZ], R4 ;  /* 0x00000004070075a7 */ /* 0x001064000800017f */
[----:B-1----:R-:W-:Y:S05]  /*67e0*/  @!P0 NANOSLEEP.SYNCS 0x989680 ;  /* 0x009896800000895d */ /* 0x002fea0003900000 */
[----:B------:R-:W1:Y:S02]  /*67f0*/  @!P0 SYNCS.PHASECHK.TRANS64 P0, [R7+URZ], R4 ;  /* 0x00000004070085a7 */ /* 0x000e64000800007f */
[----:B-1----:R-:W-:Y:S05]  /*6800*/  @!P0 BRA `(.L_x_126) ;  /* 0xfffffffc00f08947 */ /* 0x002fea000383ffff */
[----:B------:R-:W-:Y:S05]  /*6810*/  BRA `(.L_x_142) ;  /* 0xfffffff800b07947 */ /* 0x000fea000383ffff */
.L_x_127:
[----:B-1----:R1:W2:Y:S02]  /*6820*/  SYNCS.PHASECHK.TRANS64.TRYWAIT P0, [R6+URZ], R3 ;  /* 0x00000003060075a7 */ /* 0x0022a4000800017f */
[----:B--2---:R-:W-:Y:S05]  /*6830*/  @!P0 NANOSLEEP.SYNCS 0x989680 ;  /* 0x009896800000895d */ /* 0x004fea0003900000 */
[----:B------:R-:W2:Y:S02]  /*6840*/  @!P0 SYNCS.PHASECHK.TRANS64 P0, [R6+URZ], R3 ;  /* 0x00000003060085a7 */ /* 0x000ea4000800007f */
[----:B--2---:R-:W-:Y:S05]  /*6850*/  @!P0 BRA `(.L_x_127) ;  /* 0xfffffffc00f08947 */ /* 0x004fea000383ffff */
[----:B------:R-:W-:Y:S05]  /*6860*/  BRA `(.L_x_143) ;  /* 0xfffffff800b87947 */ /* 0x000fea000383ffff */
.L_x_144:
[----:B------:R-:W-:-:S00]  /*6870*/  BRA `(.L_x_144) ;  /* 0xfffffffc00fc7947 */ /* 0x000fc0000383ffff */
[----:B------:R-:W-:-:S00]  /*6880*/  NOP ;  /* 0x0000000000007918 */ /* 0x000fc00000000000 */
[----:B------:R-:W-:-:S00]  /*6890*/  NOP ;  /* 0x0000000000007918 */ /* 0x000fc00000000000 */
[----:B------:R-:W-:-:S00]  /*68a0*/  NOP ;  /* 0x0000000000007918 */ /* 0x000fc00000000000 */
[----:B------:R-:W-:-:S00]  /*68b0*/  NOP ;  /* 0x0000000000007918 */ /* 0x000fc00000000000 */
[----:B------:R-:W-:-:S00]  /*68c0*/  NOP ;  /* 0x0000000000007918 */ /* 0x000fc00000000000 */
[----:B------:R-:W-:-:S00]  /*68d0*/  NOP ;  /* 0x0000000000007918 */ /* 0x000fc00000000000 */
[----:B------:R-:W-:-:S00]  /*68e0*/  NOP ;  /* 0x0000000000007918 */ /* 0x000fc00000000000 */
[----:B------:R-:W-:-:S00]  /*68f0*/  NOP ;  /* 0x0000000000007918 */ /* 0x000fc00000000000 */
.L_x_145:


//--------------------- .nv.global.init           --------------------------
	.section	.nv.global.init,"aw",@progbits
.nv.global.init:
	.type		$str$22,@object
	.size		$str$22,($str$23 - $str$22)
$str$22:
        /*0000*/ 	.byte	0x6b, 0x5f, 0x74, 0x69, 0x6c, 0x65, 0x5f, 0x63, 0x6f, 0x75, 0x6e, 0x74, 0x20, 0x3e, 0x3d, 0x20
        /*0010*/ 	.byte	0x31, 0x00
	.type		$str$23,@object
	.size		$str$23,(__unnamed_1 - $str$23)
$str$23:
        /*0012*/ 	.byte	0x2f, 0x74, 0x6d, 0x70, 0x2f, 0x63, 0x75, 0x74, 0x6c, 0x61, 0x73, 0x73, 0x5f, 0x73, 0x77, 0x65
        /*0022*/ 	.byte	0x65, 0x70, 0x5f, 0x73, 0x72, 0x63, 0x2f, 0x69, 0x6e, 0x63, 0x6c, 0x75, 0x64, 0x65, 0x2f, 0x63
        /*0032*/ 	.byte	0x75, 0x74, 0x6c, 0x61, 0x73, 0x73, 0x2f, 0x67, 0x65, 0x6d, 0x6d, 0x2f, 0x63, 0x6f, 0x6c, 0x6c
        /*0042*/ 	.byte	0x65, 0x63, 0x74, 0x69, 0x76, 0x65, 0x2f, 0x73, 0x6d, 0x39, 0x30, 0x5f, 0x6d, 0x6d, 0x61, 0x5f
        /*0052*/ 	.byte	0x74, 0x6d, 0x61, 0x5f, 0x67, 0x6d, 0x6d, 0x61, 0x5f, 0x73, 0x73, 0x5f, 0x77, 0x61, 0x72, 0x70
        /*0062*/ 	.byte	0x73, 0x70, 0x65, 0x63, 0x69, 0x61, 0x6c, 0x69, 0x7a, 0x65, 0x64, 0x2e, 0x68, 0x70, 0x70, 0x00
	.type		__unnamed_1,@object
	.size		__unnamed_1,(.L_0 - __unnamed_1)
__unnamed_1:
        /*0072*/ 	.byte	0x76, 0x6f, 0x69, 0x64, 0x20, 0x63, 0x75, 0x74, 0x6c, 0x61, 0x73, 0x73, 0x3a, 0x3a, 0x67, 0x65
        /* <DEDUP_REMOVED lines=181> */
        /*0bd2*/ 	.byte	0x79, 0x5d, 0x00
.L_0:


//--------------------- .nv.shared._ZN7cutlass13device_kernelINS_4gemm6kernel13GemmUniversalIN4cute5tupleIJiiiiEEENS1_10collective13CollectiveMmaINS1_34MainloopSm90TmaGmmaWarpSpecializedILi7ENS5_IJNS4_1CILi2EEENSA_ILi4EEENSA_ILi1EEEEEENS1_32KernelTmaWarpSpecializedPingpongEEENS5_IJNSA_ILi64EEESH_NSA_ILi128EEEEEENS_10bfloat16_tENS5_IJlSD_lEEESK_SL_NS4_8TiledMMAINS4_8MMA_AtomIJNS4_4SM904GMMA27MMA_64x64x16_F32BF16BF16_SSILNSP_5MajorE0ELSR_0ELNSP_7ScaleInE1ELSS_1EEEEEENS4_6LayoutINS5_IJSD_SD_SD_EEENS5_IJNSA_ILi0EEESX_SX_EEEEENS5_IJNS4_10UnderscoreES10_S10_EEEEENS4_23SM90_TMA_LOAD_MULTICASTENS4_14ComposedLayoutINS4_7SwizzleILi3ELi4ELi3EEENS4_18smem_ptr_flag_bitsILi16EEENSV_INS5_IJNSA_ILi8EEESH_EEENS5_IJSH_SD_EEEEEEEvNS4_8identityES13_S1D_vS1E_EENS_8epilogue10collective6detail29Sm90TmaWarpSpecializedAdapterINS1H_15DefaultEpilogueISK_SL_SL_NS1G_6thread17LinearCombinationISK_Li1EffLNS1L_9ScaleType4KindE0ELNS_15FloatRoundStyleE2ESK_EENS1_15EpilogueDefaultEEEEEvvEEEEvNT_6ParamsE --------------------------
	.section	.nv.shared._ZN7cutlass13device_kernelINS_4gemm6kernel13GemmUniversalIN4cute5tupleIJiiiiEEENS1_10collective13CollectiveMmaINS1_34MainloopSm90TmaGmmaWarpSpecializedILi7ENS5_IJNS4_1CILi2EEENSA_ILi4EEENSA_ILi1EEEEEENS1_32KernelTmaWarpSpecializedPingpongEEENS5_IJNSA_ILi64EEESH_NSA_ILi128EEEEEENS_10bfloat16_tENS5_IJlSD_lEEESK_SL_NS4_8TiledMMAINS4_8MMA_AtomIJNS4_4SM904GMMA27MMA_64x64x16_F32BF16BF16_SSILNSP_5MajorE0ELSR_0ELNSP_7ScaleInE1ELSS_1EEEEEENS4_6LayoutINS5_IJSD_SD_SD_EEENS5_IJNSA_ILi0EEESX_SX_EEEEENS5_IJNS4_10UnderscoreES10_S10_EEEEENS4_23SM90_TMA_LOAD_MULTICASTENS4_14ComposedLayoutINS4_7SwizzleILi3ELi4ELi3EEENS4_18smem_ptr_flag_bitsILi16EEENSV_INS5_IJNSA_ILi8EEESH_EEENS5_IJSH_SD_EEEEEEEvNS4_8identityES13_S1D_vS1E_EENS_8epilogue10collective6detail29Sm90TmaWarpSpecializedAdapterINS1H_15DefaultEpilogueISK_SL_SL_NS1G_6thread17LinearCombinationISK_Li1EffLNS1L_9ScaleType4KindE0ELNS_15FloatRoundStyleE2ESK_EENS1_15EpilogueDefaultEEEEEvvEEEEvNT_6ParamsE,"aw",@nobits
	.sectionflags	@""
	.align	16
	.zero		1024


//--------------------- .nv.shared.reserved.0     --------------------------
	.section	.nv.shared.reserved.0,"aw",@nobits
	.weak		__nv_reservedSMEM_offset_0_alias
	.size		__nv_reservedSMEM_offset_0_alias, 0, 0
	.other		__nv_reservedSMEM_offset_0_alias,@"STO_CUDA_RESERVED_SHARED STV_DEFAULT"
__nv_reservedSMEM_offset_0_alias:
	.zero		0


//--------------------- .nv.global                --------------------------
	.section	.nv.global,"aw",@nobits
.nv.global:
	.type		_ZN40_INTERNAL_2ec1fcc5_4_k_cu_e193c655_185774cute1_E,@object
	.size		_ZN40_INTERNAL_2ec1fcc5_4_k_cu_e193c655_185774cute1_E,(_ZN40_INTERNAL_2ec1fcc5_4_k_cu_e193c655_185774cuda3std3__45__cpo6cbeginE - _ZN40_INTERNAL_2ec1fcc5_4_k_cu_e193c655_185774cute1_E)
_ZN40_INTERNAL_2ec1fcc5_4_k_cu_e193c655_185774cute1_E:
	.zero		1
	.type		_ZN40_INTERNAL_2ec1fcc5_4_k_cu_e193c655_185774cuda3std3__45__cpo6cbeginE,@object
	.size		_ZN40_INTERNAL_2ec1fcc5_4_k_cu_e193c655_185774cuda3std3__45__cpo6cbeginE,(_ZN40_INTERNAL_2ec1fcc5_4_k_cu_e193c655_185774cuda3std3__48in_placeE - _ZN40_INTERNAL_2ec1fcc5_4_k_cu_e193c655_185774cuda3std3__45__cpo6cbeginE)
_ZN40_INTERNAL_2ec1fcc5_4_k_cu_e193c655_185774cuda3std3__45__cpo6cbeginE:
	.zero		1
	.type		_ZN40_INTERNAL_2ec1fcc5_4_k_cu_e193c655_185774cuda3std3__48in_placeE,@object
	.size		_ZN40_INTERNAL_2ec1fcc5_4_k_cu_e193c655_185774cuda3std3__48in_placeE,(_ZN40_INTERNAL_2ec1fcc5_4_k_cu_e193c655_185774cuda3std6ranges3__45__cpo9iter_moveE - _ZN40_INTERNAL_2ec1fcc5_4_k_cu_e193c655_185774cuda3std3__48in_placeE)
_ZN40_INTERNAL_2ec1fcc5_4_k_cu_e193c655_185774cuda3std3__48in_placeE:
	.zero		1
	.type		_ZN40_INTERNAL_2ec1fcc5_4_k_cu_e193c655_185774cuda3std6ranges3__45__cpo9iter_moveE,@object
	.size		_ZN40_INTERNAL_2ec1fcc5_4_k_cu_e193c655_185774cuda3std6ranges3__45__cpo9iter_moveE,(_ZN40_INTERNAL_2ec1fcc5_4_k_cu_e193c655_185774cuda3std3__45__cpo5beginE - _ZN40_INTERNAL_2ec1fcc5_4_k_cu_e193c655_185774cuda3std6ranges3__45__cpo9iter_moveE)
_ZN40_INTERNAL_2ec1fcc5_4_k_cu_e193c655_185774cuda3std6ranges3__45__cpo9iter_moveE:
	.zero		1
	.type		_ZN40_INTERNAL_2ec1fcc5_4_k_cu_e193c655_185774cuda3std3__45__cpo5beginE,@object
	.size		_ZN40_INTERNAL_2ec1fcc5_4_k_cu_e193c655_185774cuda3std3__45__cpo5beginE,(_ZN40_INTERNAL_2ec1fcc5_4_k_cu_e193c655_185774cuda3std3__442_GLOBAL__N__2ec1fcc5_4_k_cu_e193c655_185776ignoreE - _ZN40_INTERNAL_2ec1fcc5_4_k_cu_e193c655_185774cuda3std3__45__cpo5beginE)
_ZN40_INTERNAL_2ec1fcc5_4_k_cu_e193c655_185774cuda3std3__45__cpo5beginE:
	.zero		1
	.type		_ZN40_INTERNAL_2ec1fcc5_4_k_cu_e193c655_185774cuda3std3__442_GLOBAL__N__2ec1fcc5_4_k_cu_e193c655_185776ignoreE,@object
	.size		_ZN40_INTERNAL_2ec1fcc5_4_k_cu_e193c655_185774cuda3std3__442_GLOBAL__N__2ec1fcc5_4_k_cu_e193c655_185776ignoreE,(_ZN40_INTERNAL_2ec1fcc5_4_k_cu_e193c655_185774cute7productE - _ZN40_INTERNAL_2ec1fcc5_4_k_cu_e193c655_185774cuda3std3__442_GLOBAL__N__2ec1fcc5_4_k_cu_e193c655_185776ignoreE)
_ZN40_INTERNAL_2ec1fcc5_4_k_cu_e193c655_185774cuda3std3__442_GLOBAL__N__2ec1fcc5_4_k_cu_e193c655_185776ignoreE:
	.zero		1
	.type		_ZN40_INTERNAL_2ec1fcc5_4_k_cu_e193c655_185774cute7productE,@object
	.size		_ZN40_INTERNAL_2ec1fcc5_4_k_cu_e193c655_185774cute7productE,(_ZN40_INTERNAL_2ec1fcc5_4_k_cu_e193c655_185774cuda3std3__45__cpo3endE - _ZN40_INTERNAL_2ec1fcc5_4_k_cu_e193c655_185774cute7productE)
_ZN40_INTERNAL_2ec1fcc5_4_k_cu_e193c655_185774cute7productE:
	.zero		1
	.type		_ZN40_INTERNAL_2ec1fcc5_4_k_cu_e193c655_185774cuda3std3__45__cpo3endE,@object
	.size		_ZN40_INTERNAL_2ec1fcc5_4_k_cu_e193c655_185774cuda3std3__45__cpo3endE,(_ZN40_INTERNAL_2ec1fcc5_4_k_cu_e193c655_185774cuda3std3__419piecewise_constructE - _ZN40_INTERNAL_2ec1fcc5_4_k_cu_e193c655_185774cuda3std3__45__cpo3endE)
_ZN40_INTERNAL_2ec1fcc5_4_k_cu_e193c655_185774cuda3std3__45__cpo3endE:
	.zero		1
	.type		_ZN40_INTERNAL_2ec1fcc5_4_k_cu_e193c655_185774cuda3std3__419piecewise_constructE,@object
	.size		_ZN40_INTERNAL_2ec1fcc5_4_k_cu_e193c655_185774cuda3std3__419piecewise_constructE,(_ZN40_INTERNAL_2ec1fcc5_4_k_cu_e193c655_185774cuda3std3__45__cpo4cendE - _ZN40_INTERNAL_2ec1fcc5_4_k_cu_e193c655_185774cuda3std3__419piecewise_constructE)
_ZN40_INTERNAL_2ec1fcc5_4_k_cu_e193c655_185774cuda3std3__419piecewise_constructE:
	.zero		1
	.type		_ZN40_INTERNAL_2ec1fcc5_4_k_cu_e193c655_185774cuda3std3__45__cpo4cendE,@object
	.size		_ZN40_INTERNAL_2ec1fcc5_4_k_cu_e193c655_185774cuda3std3__45__cpo4cendE,(_ZN40_INTERNAL_2ec1fcc5_4_k_cu_e193c655_185774cuda3std6ranges3__45__cpo4swapE - _ZN40_INTERNAL_2ec1fcc5_4_k_cu_e193c655_185774cuda3std3__45__cpo4cendE)
_ZN40_INTERNAL_2ec1fcc5_4_k_cu_e193c655_185774cuda3std3__45__cpo4cendE:
	.zero		1
	.type		_ZN40_INTERNAL_2ec1fcc5_4_k_cu_e193c655_185774cuda3std6ranges3__45__cpo4swapE,@object
	.size		_ZN40_INTERNAL_2ec1fcc5_4_k_cu_e193c655_185774cuda3std6ranges3__45__cpo4swapE,(.L_8 - _ZN40_INTERNAL_2ec1fcc5_4_k_cu_e193c655_185774cuda3std6ranges3__45__cpo4swapE)
_ZN40_INTERNAL_2ec1fcc5_4_k_cu_e193c655_185774cuda3std6ranges3__45__cpo4swapE:
	.zero		1
.L_8:


//--------------------- .nv.constant0._ZN7cutlass13device_kernelINS_4gemm6kernel13GemmUniversalIN4cute5tupleIJiiiiEEENS1_10collective13CollectiveMmaINS1_34MainloopSm90TmaGmmaWarpSpecializedILi7ENS5_IJNS4_1CILi2EEENSA_ILi4EEENSA_ILi1EEEEEENS1_32KernelTmaWarpSpecializedPingpongEEENS5_IJNSA_ILi64EEESH_NSA_ILi128EEEEEENS_10bfloat16_tENS5_IJlSD_lEEESK_SL_NS4_8TiledMMAINS4_8MMA_AtomIJNS4_4SM904GMMA27MMA_64x64x16_F32BF16BF16_SSILNSP_5MajorE0ELSR_0ELNSP_7ScaleInE1ELSS_1EEEEEENS4_6LayoutINS5_IJSD_SD_SD_EEENS5_IJNSA_ILi0EEESX_SX_EEEEENS5_IJNS4_10UnderscoreES10_S10_EEEEENS4_23SM90_TMA_LOAD_MULTICASTENS4_14ComposedLayoutINS4_7SwizzleILi3ELi4ELi3EEENS4_18smem_ptr_flag_bitsILi16EEENSV_INS5_IJNSA_ILi8EEESH_EEENS5_IJSH_SD_EEEEEEEvNS4_8identityES13_S1D_vS1E_EENS_8epilogue10collective6detail29Sm90TmaWarpSpecializedAdapterINS1H_15DefaultEpilogueISK_SL_SL_NS1G_6thread17LinearCombinationISK_Li1EffLNS1L_9ScaleType4KindE0ELNS_15FloatRoundStyleE2ESK_EENS1_15EpilogueDefaultEEEEEvvEEEEvNT_6ParamsE --------------------------
	.section	.nv.constant0._ZN7cutlass13device_kernelINS_4gemm6kernel13GemmUniversalIN4cute5tupleIJiiiiEEENS1_10collective13CollectiveMmaINS1_34MainloopSm90TmaGmmaWarpSpecializedILi7ENS5_IJNS4_1CILi2EEENSA_ILi4EEENSA_ILi1EEEEEENS1_32KernelTmaWarpSpecializedPingpongEEENS5_IJNSA_ILi64EEESH_NSA_ILi128EEEEEENS_10bfloat16_tENS5_IJlSD_lEEESK_SL_NS4_8TiledMMAINS4_8MMA_AtomIJNS4_4SM904GMMA27MMA_64x64x16_F32BF16BF16_SSILNSP_5MajorE0ELSR_0ELNSP_7ScaleInE1ELSS_1EEEEEENS4_6LayoutINS5_IJSD_SD_SD_EEENS5_IJNSA_ILi0EEESX_SX_EEEEENS5_IJNS4_10UnderscoreES10_S10_EEEEENS4_23SM90_TMA_LOAD_MULTICASTENS4_14ComposedLayoutINS4_7SwizzleILi3ELi4ELi3EEENS4_18smem_ptr_flag_bitsILi16EEENSV_INS5_IJNSA_ILi8EEESH_EEENS5_IJSH_SD_EEEEEEEvNS4_8identityES13_S1D_vS1E_EENS_8epilogue10collective6detail29Sm90TmaWarpSpecializedAdapterINS1H_15DefaultEpilogueISK_SL_SL_NS1G_6thread17LinearCombinationISK_Li1EffLNS1L_9ScaleType4KindE0ELNS_15FloatRoundStyleE2ESK_EENS1_15EpilogueDefaultEEEEEvvEEEEvNT_6ParamsE,"a",@progbits
	.sectionflags	@""
	.align	4
.nv.constant0._ZN7cutlass13device_kernelINS_4gemm6kernel13GemmUniversalIN4cute5tupleIJiiiiEEENS1_10collective13CollectiveMmaINS1_34MainloopSm90TmaGmmaWarpSpecializedILi7ENS5_IJNS4_1CILi2EEENSA_ILi4EEENSA_ILi1EEEEEENS1_32KernelTmaWarpSpecializedPingpongEEENS5_IJNSA_ILi64EEESH_NSA_ILi128EEEEEENS_10bfloat16_tENS5_IJlSD_lEEESK_SL_NS4_8TiledMMAINS4_8MMA_AtomIJNS4_4SM904GMMA27MMA_64x64x16_F32BF16BF16_SSILNSP_5MajorE0ELSR_0ELNSP_7ScaleInE1ELSS_1EEEEEENS4_6LayoutINS5_IJSD_SD_SD_EEENS5_IJNSA_ILi0EEESX_SX_EEEEENS5_IJNS4_10UnderscoreES10_S10_EEEEENS4_23SM90_TMA_LOAD_MULTICASTENS4_14ComposedLayoutINS4_7SwizzleILi3ELi4ELi3EEENS4_18smem_ptr_flag_bitsILi16EEENSV_INS5_IJNSA_ILi8EEESH_EEENS5_IJSH_SD_EEEEEEEvNS4_8identityES13_S1D_vS1E_EENS_8epilogue10collective6detail29Sm90TmaWarpSpecializedAdapterINS1H_15DefaultEpilogueISK_SL_SL_NS1G_6thread17LinearCombinationISK_Li1EffLNS1L_9ScaleType4KindE0ELNS_15FloatRoundStyleE2ESK_EENS1_15EpilogueDefaultEEEEEvvEEEEvNT_6ParamsE:
	.zero		1664


//--------------------- SYMBOLS --------------------------

	.type		.nv.reservedSmem.offset0,@object
	.size		.nv.reservedSmem.offset0,0x4
	.type		__assertfail,@function
